	.target	sm_100a

	.elftype	@"ET_EXEC"


//--------------------- .note.nv.tkinfo           --------------------------
	.section	.note.nv.tkinfo,"",@"SHT_NOTE"
	.sectionflags	@"SHF_NOTE_NV_TKINFO"
	.tkinfo
        /*0018*/ 	.word	0x00000002
        /*0030*/ 	.string	""
        /*0030*/ 	.string	"ptxas"
        /*0030*/ 	.string	"Cuda compilation tools, release 13.0, V13.0.88"
        /*0030*/ 	.string	"Build cuda_13.0.r13.0/compiler.36424714_0"
        /*0030*/ 	.string	"-arch sm_100a -m 64 "



//--------------------- .note.nv.cuinfo           --------------------------
	.section	.note.nv.cuinfo,"",@"SHT_NOTE"
	.sectionflags	@"SHF_NOTE_NV_CUINFO"
        /*0018*/ 	.short	0x0002
        /*001a*/ 	.short	0x0064
        /*001c*/ 	.short	0x0082
	.zero		2


//--------------------- .nv.info                  --------------------------
	.section	.nv.info,"",@"SHT_CUDA_INFO"
	.align	4


	//----- nvinfo : EIATTR_REGCOUNT
	.align		4
        /*0000*/ 	.byte	0x04, 0x2f
        /*0002*/ 	.short	(.L_12 - .L_11)
	.align		4
.L_11:
        /*0004*/ 	.word	index@(_ZN7cutlass6KernelINS_4gemm6kernel15Rank2KUniversalINS1_11threadblock13MmaMultistageINS1_9GemmShapeILi32ELi32ELi16EEENS_9transform11threadblock28PredicatedTileAccessIteratorINS_11MatrixShapeILi32ELi16EEEdNS_6layout11ColumnMajorELi1ENS8_31PitchLinearWarpStripedThreadMapINS_16PitchLinearShapeILi32ELi16EEELi128ENSG_ILi16ELi2EEELi1EEENS_5ArrayIdLi1ELb1EEELb0ENSD_9NoPermuteEEENS9_25RegularTileAccessIteratorISC_dNSD_43ColumnMajorTensorOpMultiplicandCongruous64bELi1ESJ_Li8EEELNS_4arch14CacheOperation4KindE0ENSA_INSB_ILi16ELi32EEEdNSD_8RowMajorELi0ESJ_SL_Lb0ESM_EENSO_ISU_dNSD_40RowMajorTensorOpMultiplicandCongruous64bELi0ESJ_Li8EEELST_0EdSV_NS4_9MmaPolicyINS1_4warp11MmaTensorOpINS6_ILi16ELi16ELi16EEEdSP_dSX_dSV_NS10_17MmaTensorOpPolicyINSR_3MmaINS6_ILi8ELi8ELi4EEELi32EdSV_dSE_dSV_NSR_13OpMultiplyAddEEENSB_ILi1ELi1EEEEELi1ELb0EbEENSB_ILi0ELi0EEES1B_Li1EEELi3ELNS1_23SharedMemoryClearOptionE0EbEES1E_NS_8epilogue11threadblock8EpilogueIS7_S1A_Li1ENS1G_27PredicatedTileIteratorBlas3INS1G_26OutputTileOptimalThreadMapINS1G_15OutputTileShapeILi32ELi8ELi2ELi1ELi1EEENS1K_ILi1ELi2ELi1ELi1ELi2EEELi128ELi1ELi64EEEdLNS_8BlasModeE1EEENS1F_4warp24FragmentIteratorTensorOpIS12_S15_dNSK_IdLi2ELb1EEESV_EENS1Q_20TileIteratorTensorOpIS12_S15_dSV_EENS1G_18SharedLoadIteratorINS1N_18CompactedThreadMapEdLi8EEENS1F_6thread17LinearCombinationIdLi1EddLNS1Z_9ScaleType4KindE0ELNS_15FloatRoundStyleE2EdEENSB_ILi0ELi4EEELi1ELi1EEENS4_30GemmIdentityThreadblockSwizzleILi1EEELNS_8FillModeE2ELS1O_1EEEEEvNT_6ParamsE)
        /*0008*/ 	.word	0x00000050


	//----- nvinfo : EIATTR_FRAME_SIZE
	.align		4
.L_12:
        /*000c*/ 	.byte	0x04, 0x11
        /*000e*/ 	.short	(.L_14 - .L_13)
	.align		4
.L_13:
        /*0010*/ 	.word	index@($__internal_0_$__cuda_sm20_div_u64)
        /*0014*/ 	.word	0x00000000


	//----- nvinfo : EIATTR_FRAME_SIZE
	.align		4
.L_14:
        /*0018*/ 	.byte	0x04, 0x11
        /*001a*/ 	.short	(.L_16 - .L_15)
	.align		4
.L_15:
        /*001c*/ 	.word	index@(_ZN7cutlass6KernelINS_4gemm6kernel15Rank2KUniversalINS1_11threadblock13MmaMultistageINS1_9GemmShapeILi32ELi32ELi16EEENS_9transform11threadblock28PredicatedTileAccessIteratorINS_11MatrixShapeILi32ELi16EEEdNS_6layout11ColumnMajorELi1ENS8_31PitchLinearWarpStripedThreadMapINS_16PitchLinearShapeILi32ELi16EEELi128ENSG_ILi16ELi2EEELi1EEENS_5ArrayIdLi1ELb1EEELb0ENSD_9NoPermuteEEENS9_25RegularTileAccessIteratorISC_dNSD_43ColumnMajorTensorOpMultiplicandCongruous64bELi1ESJ_Li8EEELNS_4arch14CacheOperation4KindE0ENSA_INSB_ILi16ELi32EEEdNSD_8RowMajorELi0ESJ_SL_Lb0ESM_EENSO_ISU_dNSD_40RowMajorTensorOpMultiplicandCongruous64bELi0ESJ_Li8EEELST_0EdSV_NS4_9MmaPolicyINS1_4warp11MmaTensorOpINS6_ILi16ELi16ELi16EEEdSP_dSX_dSV_NS10_17MmaTensorOpPolicyINSR_3MmaINS6_ILi8ELi8ELi4EEELi32EdSV_dSE_dSV_NSR_13OpMultiplyAddEEENSB_ILi1ELi1EEEEELi1ELb0EbEENSB_ILi0ELi0EEES1B_Li1EEELi3ELNS1_23SharedMemoryClearOptionE0EbEES1E_NS_8epilogue11threadblock8EpilogueIS7_S1A_Li1ENS1G_27PredicatedTileIteratorBlas3INS1G_26OutputTileOptimalThreadMapINS1G_15OutputTileShapeILi32ELi8ELi2ELi1ELi1EEENS1K_ILi1ELi2ELi1ELi1ELi2EEELi128ELi1ELi64EEEdLNS_8BlasModeE1EEENS1F_4warp24FragmentIteratorTensorOpIS12_S15_dNSK_IdLi2ELb1EEESV_EENS1Q_20TileIteratorTensorOpIS12_S15_dSV_EENS1G_18SharedLoadIteratorINS1N_18CompactedThreadMapEdLi8EEENS1F_6thread17LinearCombinationIdLi1EddLNS1Z_9ScaleType4KindE0ELNS_15FloatRoundStyleE2EdEENSB_ILi0ELi4EEELi1ELi1EEENS4_30GemmIdentityThreadblockSwizzleILi1EEELNS_8FillModeE2ELS1O_1EEEEEvNT_6ParamsE)
        /*0020*/ 	.word	0x00000000


	//----- nvinfo : EIATTR_MIN_STACK_SIZE
	.align		4
.L_16:
        /*0024*/ 	.byte	0x04, 0x12
        /*0026*/ 	.short	(.L_18 - .L_17)
	.align		4
.L_17:
        /*0028*/ 	.word	index@(_ZN7cutlass6KernelINS_4gemm6kernel15Rank2KUniversalINS1_11threadblock13MmaMultistageINS1_9GemmShapeILi32ELi32ELi16EEENS_9transform11threadblock28PredicatedTileAccessIteratorINS_11MatrixShapeILi32ELi16EEEdNS_6layout11ColumnMajorELi1ENS8_31PitchLinearWarpStripedThreadMapINS_16PitchLinearShapeILi32ELi16EEELi128ENSG_ILi16ELi2EEELi1EEENS_5ArrayIdLi1ELb1EEELb0ENSD_9NoPermuteEEENS9_25RegularTileAccessIteratorISC_dNSD_43ColumnMajorTensorOpMultiplicandCongruous64bELi1ESJ_Li8EEELNS_4arch14CacheOperation4KindE0ENSA_INSB_ILi16ELi32EEEdNSD_8RowMajorELi0ESJ_SL_Lb0ESM_EENSO_ISU_dNSD_40RowMajorTensorOpMultiplicandCongruous64bELi0ESJ_Li8EEELST_0EdSV_NS4_9MmaPolicyINS1_4warp11MmaTensorOpINS6_ILi16ELi16ELi16EEEdSP_dSX_dSV_NS10_17MmaTensorOpPolicyINSR_3MmaINS6_ILi8ELi8ELi4EEELi32EdSV_dSE_dSV_NSR_13OpMultiplyAddEEENSB_ILi1ELi1EEEEELi1ELb0EbEENSB_ILi0ELi0EEES1B_Li1EEELi3ELNS1_23SharedMemoryClearOptionE0EbEES1E_NS_8epilogue11threadblock8EpilogueIS7_S1A_Li1ENS1G_27PredicatedTileIteratorBlas3INS1G_26OutputTileOptimalThreadMapINS1G_15OutputTileShapeILi32ELi8ELi2ELi1ELi1EEENS1K_ILi1ELi2ELi1ELi1ELi2EEELi128ELi1ELi64EEEdLNS_8BlasModeE1EEENS1F_4warp24FragmentIteratorTensorOpIS12_S15_dNSK_IdLi2ELb1EEESV_EENS1Q_20TileIteratorTensorOpIS12_S15_dSV_EENS1G_18SharedLoadIteratorINS1N_18CompactedThreadMapEdLi8EEENS1F_6thread17LinearCombinationIdLi1EddLNS1Z_9ScaleType4KindE0ELNS_15FloatRoundStyleE2EdEENSB_ILi0ELi4EEELi1ELi1EEENS4_30GemmIdentityThreadblockSwizzleILi1EEELNS_8FillModeE2ELS1O_1EEEEEvNT_6ParamsE)
        /*002c*/ 	.word	0x00000000
.L_18:


//--------------------- .nv.compat                --------------------------
	.section	.nv.compat,"",@"SHT_CUDA_COMPAT_INFO"
	.align	4
        /*0000*/ 	.byte	0x02, 0x09, 0x01, 0x00, 0x02, 0x02, 0x01, 0x00, 0x02, 0x05, 0x05, 0x00, 0x03, 0x07, 0x01, 0x01
        /*0010*/ 	.byte	0x02, 0x03, 0x00, 0x00, 0x02, 0x06, 0x01, 0x00, 0x04, 0x0b, 0x08, 0x00, 0x01, 0x00, 0x00, 0x00
        /*0020*/ 	.byte	0x00, 0x00, 0x00, 0x00


//--------------------- .nv.info._ZN7cutlass6KernelINS_4gemm6kernel15Rank2KUniversalINS1_11threadblock13MmaMultistageINS1_9GemmShapeILi32ELi32ELi16EEENS_9transform11threadblock28PredicatedTileAccessIteratorINS_11MatrixShapeILi32ELi16EEEdNS_6layout11ColumnMajorELi1ENS8_31PitchLinearWarpStripedThreadMapINS_16PitchLinearShapeILi32ELi16EEELi128ENSG_ILi16ELi2EEELi1EEENS_5ArrayIdLi1ELb1EEELb0ENSD_9NoPermuteEEENS9_25RegularTileAccessIteratorISC_dNSD_43ColumnMajorTensorOpMultiplicandCongruous64bELi1ESJ_Li8EEELNS_4arch14CacheOperation4KindE0ENSA_INSB_ILi16ELi32EEEdNSD_8RowMajorELi0ESJ_SL_Lb0ESM_EENSO_ISU_dNSD_40RowMajorTensorOpMultiplicandCongruous64bELi0ESJ_Li8EEELST_0EdSV_NS4_9MmaPolicyINS1_4warp11MmaTensorOpINS6_ILi16ELi16ELi16EEEdSP_dSX_dSV_NS10_17MmaTensorOpPolicyINSR_3MmaINS6_ILi8ELi8ELi4EEELi32EdSV_dSE_dSV_NSR_13OpMultiplyAddEEENSB_ILi1ELi1EEEEELi1ELb0EbEENSB_ILi0ELi0EEES1B_Li1EEELi3ELNS1_23SharedMemoryClearOptionE0EbEES1E_NS_8epilogue11threadblock8EpilogueIS7_S1A_Li1ENS1G_27PredicatedTileIteratorBlas3INS1G_26OutputTileOptimalThreadMapINS1G_15OutputTileShapeILi32ELi8ELi2ELi1ELi1EEENS1K_ILi1ELi2ELi1ELi1ELi2EEELi128ELi1ELi64EEEdLNS_8BlasModeE1EEENS1F_4warp24FragmentIteratorTensorOpIS12_S15_dNSK_IdLi2ELb1EEESV_EENS1Q_20TileIteratorTensorOpIS12_S15_dSV_EENS1G_18SharedLoadIteratorINS1N_18CompactedThreadMapEdLi8EEENS1F_6thread17LinearCombinationIdLi1EddLNS1Z_9ScaleType4KindE0ELNS_15FloatRoundStyleE2EdEENSB_ILi0ELi4EEELi1ELi1EEENS4_30GemmIdentityThreadblockSwizzleILi1EEELNS_8FillModeE2ELS1O_1EEEEEvNT_6ParamsE --------------------------
	.section	.nv.info._ZN7cutlass6KernelINS_4gemm6kernel15Rank2KUniversalINS1_11threadblock13MmaMultistageINS1_9GemmShapeILi32ELi32ELi16EEENS_9transform11threadblock28PredicatedTileAccessIteratorINS_11MatrixShapeILi32ELi16EEEdNS_6layout11ColumnMajorELi1ENS8_31PitchLinearWarpStripedThreadMapINS_16PitchLinearShapeILi32ELi16EEELi128ENSG_ILi16ELi2EEELi1EEENS_5ArrayIdLi1ELb1EEELb0ENSD_9NoPermuteEEENS9_25RegularTileAccessIteratorISC_dNSD_43ColumnMajorTensorOpMultiplicandCongruous64bELi1ESJ_Li8EEELNS_4arch14CacheOperation4KindE0ENSA_INSB_ILi16ELi32EEEdNSD_8RowMajorELi0ESJ_SL_Lb0ESM_EENSO_ISU_dNSD_40RowMajorTensorOpMultiplicandCongruous64bELi0ESJ_Li8EEELST_0EdSV_NS4_9MmaPolicyINS1_4warp11MmaTensorOpINS6_ILi16ELi16ELi16EEEdSP_dSX_dSV_NS10_17MmaTensorOpPolicyINSR_3MmaINS6_ILi8ELi8ELi4EEELi32EdSV_dSE_dSV_NSR_13OpMultiplyAddEEENSB_ILi1ELi1EEEEELi1ELb0EbEENSB_ILi0ELi0EEES1B_Li1EEELi3ELNS1_23SharedMemoryClearOptionE0EbEES1E_NS_8epilogue11threadblock8EpilogueIS7_S1A_Li1ENS1G_27PredicatedTileIteratorBlas3INS1G_26OutputTileOptimalThreadMapINS1G_15OutputTileShapeILi32ELi8ELi2ELi1ELi1EEENS1K_ILi1ELi2ELi1ELi1ELi2EEELi128ELi1ELi64EEEdLNS_8BlasModeE1EEENS1F_4warp24FragmentIteratorTensorOpIS12_S15_dNSK_IdLi2ELb1EEESV_EENS1Q_20TileIteratorTensorOpIS12_S15_dSV_EENS1G_18SharedLoadIteratorINS1N_18CompactedThreadMapEdLi8EEENS1F_6thread17LinearCombinationIdLi1EddLNS1Z_9ScaleType4KindE0ELNS_15FloatRoundStyleE2EdEENSB_ILi0ELi4EEELi1ELi1EEENS4_30GemmIdentityThreadblockSwizzleILi1EEELNS_8FillModeE2ELS1O_1EEEEEvNT_6ParamsE,"",@"SHT_CUDA_INFO"
	.sectionflags	@""
	.align	4


	//----- nvinfo : EIATTR_CUDA_API_VERSION
	.align		4
        /*0000*/ 	.byte	0x04, 0x37
        /*0002*/ 	.short	(.L_20 - .L_19)
.L_19:
        /*0004*/ 	.word	0x00000082


	//----- nvinfo : EIATTR_KPARAM_INFO
	.align		4
.L_20:
        /*0008*/ 	.byte	0x04, 0x17
        /*000a*/ 	.short	(.L_22 - .L_21)
.L_21:
        /*000c*/ 	.word	0x00000000
        /*0010*/ 	.short	0x0000
        /*0012*/ 	.short	0x0000
        /*0014*/ 	.byte	0x00, 0xf0, 0xc1, 0x06


	//----- nvinfo : EIATTR_SPARSE_MMA_MASK
	.align		4
.L_22:
        /*0018*/ 	.byte	0x03, 0x50
        /*001a*/ 	.short	0x0000


	//----- nvinfo : EIATTR_MAXREG_COUNT
	.align		4
        /*001c*/ 	.byte	0x03, 0x1b
        /*001e*/ 	.short	0x00ff


	//----- nvinfo : EIATTR_NUM_BARRIERS
	.align		4
        /*0020*/ 	.byte	0x02, 0x4c
        /*0022*/ 	.byte	0x01
	.zero		1


	//----- nvinfo : EIATTR_MERCURY_ISA_VERSION
	.align		4
        /*0024*/ 	.byte	0x03, 0x5f
        /*0026*/ 	.short	0x0101


	//----- nvinfo : EIATTR_COOP_GROUP_MASK_REGIDS
	.align		4
        /*0028*/ 	.byte	0x04, 0x29
        /*002a*/ 	.short	(.L_24 - .L_23)


	//   ....[0]....
.L_23:
        /*002c*/ 	.word	0xffffffff


	//----- nvinfo : EIATTR_COOP_GROUP_INSTR_OFFSETS
	.align		4
.L_24:
        /*0030*/ 	.byte	0x04, 0x28
        /*0032*/ 	.short	(.L_26 - .L_25)


	//   ....[0]....
.L_25:
        /*0034*/ 	.word	0x00000490


	//----- nvinfo : EIATTR_VRC_CTA_INIT_COUNT
	.align		4
.L_26:
        /*0038*/ 	.byte	0x02, 0x4a
	.zero		1
	.zero		1


	//----- nvinfo : EIATTR_EXIT_INSTR_OFFSETS
	.align		4
        /*003c*/ 	.byte	0x04, 0x1c
        /*003e*/ 	.short	(.L_28 - .L_27)


	//   ....[0]....
.L_27:
        /*0040*/ 	.word	0x000000d0


	//   ....[1]....
        /*0044*/ 	.word	0x000001c0


	//   ....[2]....
        /*0048*/ 	.word	0x00000220


	//   ....[3]....
        /*004c*/ 	.word	0x000099d0


	//   ....[4]....
        /*0050*/ 	.word	0x00009a40


	//   ....[5]....
        /*0054*/ 	.word	0x00009b00


	//----- nvinfo : EIATTR_CRS_STACK_SIZE
	.align		4
.L_28:
        /*0058*/ 	.byte	0x04, 0x1e
        /*005a*/ 	.short	(.L_30 - .L_29)
.L_29:
        /*005c*/ 	.word	0x00000000


	//----- nvinfo : EIATTR_CBANK_PARAM_SIZE
	.align		4
.L_30:
        /*0060*/ 	.byte	0x03, 0x19
        /*0062*/ 	.short	0x01b0


	//----- nvinfo : EIATTR_PARAM_CBANK
	.align		4
        /*0064*/ 	.byte	0x04, 0x0a
        /*0066*/ 	.short	(.L_32 - .L_31)
	.align		4
.L_31:
        /*0068*/ 	.word	index@(.nv.constant0._ZN7cutlass6KernelINS_4gemm6kernel15Rank2KUniversalINS1_11threadblock13MmaMultistageINS1_9GemmShapeILi32ELi32ELi16EEENS_9transform11threadblock28PredicatedTileAccessIteratorINS_11MatrixShapeILi32ELi16EEEdNS_6layout11ColumnMajorELi1ENS8_31PitchLinearWarpStripedThreadMapINS_16PitchLinearShapeILi32ELi16EEELi128ENSG_ILi16ELi2EEELi1EEENS_5ArrayIdLi1ELb1EEELb0ENSD_9NoPermuteEEENS9_25RegularTileAccessIteratorISC_dNSD_43ColumnMajorTensorOpMultiplicandCongruous64bELi1ESJ_Li8EEELNS_4arch14CacheOperation4KindE0ENSA_INSB_ILi16ELi32EEEdNSD_8RowMajorELi0ESJ_SL_Lb0ESM_EENSO_ISU_dNSD_40RowMajorTensorOpMultiplicandCongruous64bELi0ESJ_Li8EEELST_0EdSV_NS4_9MmaPolicyINS1_4warp11MmaTensorOpINS6_ILi16ELi16ELi16EEEdSP_dSX_dSV_NS10_17MmaTensorOpPolicyINSR_3MmaINS6_ILi8ELi8ELi4EEELi32EdSV_dSE_dSV_NSR_13OpMultiplyAddEEENSB_ILi1ELi1EEEEELi1ELb0EbEENSB_ILi0ELi0EEES1B_Li1EEELi3ELNS1_23SharedMemoryClearOptionE0EbEES1E_NS_8epilogue11threadblock8EpilogueIS7_S1A_Li1ENS1G_27PredicatedTileIteratorBlas3INS1G_26OutputTileOptimalThreadMapINS1G_15OutputTileShapeILi32ELi8ELi2ELi1ELi1EEENS1K_ILi1ELi2ELi1ELi1ELi2EEELi128ELi1ELi64EEEdLNS_8BlasModeE1EEENS1F_4warp24FragmentIteratorTensorOpIS12_S15_dNSK_IdLi2ELb1EEESV_EENS1Q_20TileIteratorTensorOpIS12_S15_dSV_EENS1G_18SharedLoadIteratorINS1N_18CompactedThreadMapEdLi8EEENS1F_6thread17LinearCombinationIdLi1EddLNS1Z_9ScaleType4KindE0ELNS_15FloatRoundStyleE2EdEENSB_ILi0ELi4EEELi1ELi1EEENS4_30GemmIdentityThreadblockSwizzleILi1EEELNS_8FillModeE2ELS1O_1EEEEEvNT_6ParamsE)
        /*006c*/ 	.short	0x0380
        /*006e*/ 	.short	0x01b0


	//----- nvinfo : EIATTR_SW_WAR
	.align		4
.L_32:
        /*0070*/ 	.byte	0x04, 0x36
        /*0072*/ 	.short	(.L_34 - .L_33)
.L_33:
        /*0074*/ 	.word	0x00000008
.L_34:


//--------------------- .nv.callgraph             --------------------------
	.section	.nv.callgraph,"",@"SHT_CUDA_CALLGRAPH"
	.align	4
	.sectionentsize	8
	.align		4
        /*0000*/ 	.word	0x00000000
	.align		4
        /*0004*/ 	.word	0xffffffff
	.align		4
        /*0008*/ 	.word	0x00000000
	.align		4
        /*000c*/ 	.word	0xfffffffe
	.align		4
        /*0010*/ 	.word	0x00000000
	.align		4
        /*0014*/ 	.word	0xfffffffd
	.align		4
        /*0018*/ 	.word	0x00000000
	.align		4
        /*001c*/ 	.word	0xfffffffc


//--------------------- .nv.constant4             --------------------------
	.section	.nv.constant4,"a",@progbits
	.align	8
	.align		8
.nv.constant4:
        /*0000*/ 	.dword	_ZN39_INTERNAL_9a6b11b6_4_k_cu_4a03a5ad_25034cuda3std3__45__cpo5beginE
	.align		8
        /*0008*/ 	.dword	_ZN39_INTERNAL_9a6b11b6_4_k_cu_4a03a5ad_25034cuda3std3__45__cpo3endE
	.align		8
        /*0010*/ 	.dword	_ZN39_INTERNAL_9a6b11b6_4_k_cu_4a03a5ad_25034cuda3std3__45__cpo6cbeginE
	.align		8
        /*0018*/ 	.dword	_ZN39_INTERNAL_9a6b11b6_4_k_cu_4a03a5ad_25034cuda3std3__45__cpo4cendE
	.align		8
        /*0020*/ 	.dword	_ZN39_INTERNAL_9a6b11b6_4_k_cu_4a03a5ad_25034cuda3std3__441_GLOBAL__N__9a6b11b6_4_k_cu_4a03a5ad_25036ignoreE
	.align		8
        /*0028*/ 	.dword	_ZN39_INTERNAL_9a6b11b6_4_k_cu_4a03a5ad_25034cuda3std3__419piecewise_constructE
	.align		8
        /*0030*/ 	.dword	_ZN39_INTERNAL_9a6b11b6_4_k_cu_4a03a5ad_25034cuda3std3__48in_placeE
	.align		8
        /*0038*/ 	.dword	_ZN39_INTERNAL_9a6b11b6_4_k_cu_4a03a5ad_25034cuda3std6ranges3__45__cpo4swapE
	.align		8
        /*0040*/ 	.dword	_ZN39_INTERNAL_9a6b11b6_4_k_cu_4a03a5ad_25034cuda3std6ranges3__45__cpo9iter_moveE
	.align		8
        /*0048*/ 	.dword	_ZN39_INTERNAL_9a6b11b6_4_k_cu_4a03a5ad_25034cute7productE
	.align		8
        /*0050*/ 	.dword	_ZN39_INTERNAL_9a6b11b6_4_k_cu_4a03a5ad_25034cute1_E


//--------------------- .text._ZN7cutlass6KernelINS_4gemm6kernel15Rank2KUniversalINS1_11threadblock13MmaMultistageINS1_9GemmShapeILi32ELi32ELi16EEENS_9transform11threadblock28PredicatedTileAccessIteratorINS_11MatrixShapeILi32ELi16EEEdNS_6layout11ColumnMajorELi1ENS8_31PitchLinearWarpStripedThreadMapINS_16PitchLinearShapeILi32ELi16EEELi128ENSG_ILi16ELi2EEELi1EEENS_5ArrayIdLi1ELb1EEELb0ENSD_9NoPermuteEEENS9_25RegularTileAccessIteratorISC_dNSD_43ColumnMajorTensorOpMultiplicandCongruous64bELi1ESJ_Li8EEELNS_4arch14CacheOperation4KindE0ENSA_INSB_ILi16ELi32EEEdNSD_8RowMajorELi0ESJ_SL_Lb0ESM_EENSO_ISU_dNSD_40RowMajorTensorOpMultiplicandCongruous64bELi0ESJ_Li8EEELST_0EdSV_NS4_9MmaPolicyINS1_4warp11MmaTensorOpINS6_ILi16ELi16ELi16EEEdSP_dSX_dSV_NS10_17MmaTensorOpPolicyINSR_3MmaINS6_ILi8ELi8ELi4EEELi32EdSV_dSE_dSV_NSR_13OpMultiplyAddEEENSB_ILi1ELi1EEEEELi1ELb0EbEENSB_ILi0ELi0EEES1B_Li1EEELi3ELNS1_23SharedMemoryClearOptionE0EbEES1E_NS_8epilogue11threadblock8EpilogueIS7_S1A_Li1ENS1G_27PredicatedTileIteratorBlas3INS1G_26OutputTileOptimalThreadMapINS1G_15OutputTileShapeILi32ELi8ELi2ELi1ELi1EEENS1K_ILi1ELi2ELi1ELi1ELi2EEELi128ELi1ELi64EEEdLNS_8BlasModeE1EEENS1F_4warp24FragmentIteratorTensorOpIS12_S15_dNSK_IdLi2ELb1EEESV_EENS1Q_20TileIteratorTensorOpIS12_S15_dSV_EENS1G_18SharedLoadIteratorINS1N_18CompactedThreadMapEdLi8EEENS1F_6thread17LinearCombinationIdLi1EddLNS1Z_9ScaleType4KindE0ELNS_15FloatRoundStyleE2EdEENSB_ILi0ELi4EEELi1ELi1EEENS4_30GemmIdentityThreadblockSwizzleILi1EEELNS_8FillModeE2ELS1O_1EEEEEvNT_6ParamsE --------------------------
	.section	.text._ZN7cutlass6KernelINS_4gemm6kernel15Rank2KUniversalINS1_11threadblock13MmaMultistageINS1_9GemmShapeILi32ELi32ELi16EEENS_9transform11threadblock28PredicatedTileAccessIteratorINS_11MatrixShapeILi32ELi16EEEdNS_6layout11ColumnMajorELi1ENS8_31PitchLinearWarpStripedThreadMapINS_16PitchLinearShapeILi32ELi16EEELi128ENSG_ILi16ELi2EEELi1EEENS_5ArrayIdLi1ELb1EEELb0ENSD_9NoPermuteEEENS9_25RegularTileAccessIteratorISC_dNSD_43ColumnMajorTensorOpMultiplicandCongruous64bELi1ESJ_Li8EEELNS_4arch14CacheOperation4KindE0ENSA_INSB_ILi16ELi32EEEdNSD_8RowMajorELi0ESJ_SL_Lb0ESM_EENSO_ISU_dNSD_40RowMajorTensorOpMultiplicandCongruous64bELi0ESJ_Li8EEELST_0EdSV_NS4_9MmaPolicyINS1_4warp11MmaTensorOpINS6_ILi16ELi16ELi16EEEdSP_dSX_dSV_NS10_17MmaTensorOpPolicyINSR_3MmaINS6_ILi8ELi8ELi4EEELi32EdSV_dSE_dSV_NSR_13OpMultiplyAddEEENSB_ILi1ELi1EEEEELi1ELb0EbEENSB_ILi0ELi0EEES1B_Li1EEELi3ELNS1_23SharedMemoryClearOptionE0EbEES1E_NS_8epilogue11threadblock8EpilogueIS7_S1A_Li1ENS1G_27PredicatedTileIteratorBlas3INS1G_26OutputTileOptimalThreadMapINS1G_15OutputTileShapeILi32ELi8ELi2ELi1ELi1EEENS1K_ILi1ELi2ELi1ELi1ELi2EEELi128ELi1ELi64EEEdLNS_8BlasModeE1EEENS1F_4warp24FragmentIteratorTensorOpIS12_S15_dNSK_IdLi2ELb1EEESV_EENS1Q_20TileIteratorTensorOpIS12_S15_dSV_EENS1G_18SharedLoadIteratorINS1N_18CompactedThreadMapEdLi8EEENS1F_6thread17LinearCombinationIdLi1EddLNS1Z_9ScaleType4KindE0ELNS_15FloatRoundStyleE2EdEENSB_ILi0ELi4EEELi1ELi1EEENS4_30GemmIdentityThreadblockSwizzleILi1EEELNS_8FillModeE2ELS1O_1EEEEEvNT_6ParamsE,"ax",@progbits
	.align	128
.text._ZN7cutlass6KernelINS_4gemm6kernel15Rank2KUniversalINS1_11threadblock13MmaMultistageINS1_9GemmShapeILi32ELi32ELi16EEENS_9transform11threadblock28PredicatedTileAccessIteratorINS_11MatrixShapeILi32ELi16EEEdNS_6layout11ColumnMajorELi1ENS8_31PitchLinearWarpStripedThreadMapINS_16PitchLinearShapeILi32ELi16EEELi128ENSG_ILi16ELi2EEELi1EEENS_5ArrayIdLi1ELb1EEELb0ENSD_9NoPermuteEEENS9_25RegularTileAccessIteratorISC_dNSD_43ColumnMajorTensorOpMultiplicandCongruous64bELi1ESJ_Li8EEELNS_4arch14CacheOperation4KindE0ENSA_INSB_ILi16ELi32EEEdNSD_8RowMajorELi0ESJ_SL_Lb0ESM_EENSO_ISU_dNSD_40RowMajorTensorOpMultiplicandCongruous64bELi0ESJ_Li8EEELST_0EdSV_NS4_9MmaPolicyINS1_4warp11MmaTensorOpINS6_ILi16ELi16ELi16EEEdSP_dSX_dSV_NS10_17MmaTensorOpPolicyINSR_3MmaINS6_ILi8ELi8ELi4EEELi32EdSV_dSE_dSV_NSR_13OpMultiplyAddEEENSB_ILi1ELi1EEEEELi1ELb0EbEENSB_ILi0ELi0EEES1B_Li1EEELi3ELNS1_23SharedMemoryClearOptionE0EbEES1E_NS_8epilogue11threadblock8EpilogueIS7_S1A_Li1ENS1G_27PredicatedTileIteratorBlas3INS1G_26OutputTileOptimalThreadMapINS1G_15OutputTileShapeILi32ELi8ELi2ELi1ELi1EEENS1K_ILi1ELi2ELi1ELi1ELi2EEELi128ELi1ELi64EEEdLNS_8BlasModeE1EEENS1F_4warp24FragmentIteratorTensorOpIS12_S15_dNSK_IdLi2ELb1EEESV_EENS1Q_20TileIteratorTensorOpIS12_S15_dSV_EENS1G_18SharedLoadIteratorINS1N_18CompactedThreadMapEdLi8EEENS1F_6thread17LinearCombinationIdLi1EddLNS1Z_9ScaleType4KindE0ELNS_15FloatRoundStyleE2EdEENSB_ILi0ELi4EEELi1ELi1EEENS4_30GemmIdentityThreadblockSwizzleILi1EEELNS_8FillModeE2ELS1O_1EEEEEvNT_6ParamsE:
        .type           _ZN7cutlass6KernelINS_4gemm6kernel15Rank2KUniversalINS1_11threadblock13MmaMultistageINS1_9GemmShapeILi32ELi32ELi16EEENS_9transform11threadblock28PredicatedTileAccessIteratorINS_11MatrixShapeILi32ELi16EEEdNS_6layout11ColumnMajorELi1ENS8_31PitchLinearWarpStripedThreadMapINS_16PitchLinearShapeILi32ELi16EEELi128ENSG_ILi16ELi2EEELi1EEENS_5ArrayIdLi1ELb1EEELb0ENSD_9NoPermuteEEENS9_25RegularTileAccessIteratorISC_dNSD_43ColumnMajorTensorOpMultiplicandCongruous64bELi1ESJ_Li8EEELNS_4arch14CacheOperation4KindE0ENSA_INSB_ILi16ELi32EEEdNSD_8RowMajorELi0ESJ_SL_Lb0ESM_EENSO_ISU_dNSD_40RowMajorTensorOpMultiplicandCongruous64bELi0ESJ_Li8EEELST_0EdSV_NS4_9MmaPolicyINS1_4warp11MmaTensorOpINS6_ILi16ELi16ELi16EEEdSP_dSX_dSV_NS10_17MmaTensorOpPolicyINSR_3MmaINS6_ILi8ELi8ELi4EEELi32EdSV_dSE_dSV_NSR_13OpMultiplyAddEEENSB_ILi1ELi1EEEEELi1ELb0EbEENSB_ILi0ELi0EEES1B_Li1EEELi3ELNS1_23SharedMemoryClearOptionE0EbEES1E_NS_8epilogue11threadblock8EpilogueIS7_S1A_Li1ENS1G_27PredicatedTileIteratorBlas3INS1G_26OutputTileOptimalThreadMapINS1G_15OutputTileShapeILi32ELi8ELi2ELi1ELi1EEENS1K_ILi1ELi2ELi1ELi1ELi2EEELi128ELi1ELi64EEEdLNS_8BlasModeE1EEENS1F_4warp24FragmentIteratorTensorOpIS12_S15_dNSK_IdLi2ELb1EEESV_EENS1Q_20TileIteratorTensorOpIS12_S15_dSV_EENS1G_18SharedLoadIteratorINS1N_18CompactedThreadMapEdLi8EEENS1F_6thread17LinearCombinationIdLi1EddLNS1Z_9ScaleType4KindE0ELNS_15FloatRoundStyleE2EdEENSB_ILi0ELi4EEELi1ELi1EEENS4_30GemmIdentityThreadblockSwizzleILi1EEELNS_8FillModeE2ELS1O_1EEEEEvNT_6ParamsE,@function
        .size           _ZN7cutlass6KernelINS_4gemm6kernel15Rank2KUniversalINS1_11threadblock13MmaMultistageINS1_9GemmShapeILi32ELi32ELi16EEENS_9transform11threadblock28PredicatedTileAccessIteratorINS_11MatrixShapeILi32ELi16EEEdNS_6layout11ColumnMajorELi1ENS8_31PitchLinearWarpStripedThreadMapINS_16PitchLinearShapeILi32ELi16EEELi128ENSG_ILi16ELi2EEELi1EEENS_5ArrayIdLi1ELb1EEELb0ENSD_9NoPermuteEEENS9_25RegularTileAccessIteratorISC_dNSD_43ColumnMajorTensorOpMultiplicandCongruous64bELi1ESJ_Li8EEELNS_4arch14CacheOperation4KindE0ENSA_INSB_ILi16ELi32EEEdNSD_8RowMajorELi0ESJ_SL_Lb0ESM_EENSO_ISU_dNSD_40RowMajorTensorOpMultiplicandCongruous64bELi0ESJ_Li8EEELST_0EdSV_NS4_9MmaPolicyINS1_4warp11MmaTensorOpINS6_ILi16ELi16ELi16EEEdSP_dSX_dSV_NS10_17MmaTensorOpPolicyINSR_3MmaINS6_ILi8ELi8ELi4EEELi32EdSV_dSE_dSV_NSR_13OpMultiplyAddEEENSB_ILi1ELi1EEEEELi1ELb0EbEENSB_ILi0ELi0EEES1B_Li1EEELi3ELNS1_23SharedMemoryClearOptionE0EbEES1E_NS_8epilogue11threadblock8EpilogueIS7_S1A_Li1ENS1G_27PredicatedTileIteratorBlas3INS1G_26OutputTileOptimalThreadMapINS1G_15OutputTileShapeILi32ELi8ELi2ELi1ELi1EEENS1K_ILi1ELi2ELi1ELi1ELi2EEELi128ELi1ELi64EEEdLNS_8BlasModeE1EEENS1F_4warp24FragmentIteratorTensorOpIS12_S15_dNSK_IdLi2ELb1EEESV_EENS1Q_20TileIteratorTensorOpIS12_S15_dSV_EENS1G_18SharedLoadIteratorINS1N_18CompactedThreadMapEdLi8EEENS1F_6thread17LinearCombinationIdLi1EddLNS1Z_9ScaleType4KindE0ELNS_15FloatRoundStyleE2EdEENSB_ILi0ELi4EEELi1ELi1EEENS4_30GemmIdentityThreadblockSwizzleILi1EEELNS_8FillModeE2ELS1O_1EEEEEvNT_6ParamsE,(.L_x_107 - _ZN7cutlass6KernelINS_4gemm6kernel15Rank2KUniversalINS1_11threadblock13MmaMultistageINS1_9GemmShapeILi32ELi32ELi16EEENS_9transform11threadblock28PredicatedTileAccessIteratorINS_11MatrixShapeILi32ELi16EEEdNS_6layout11ColumnMajorELi1ENS8_31PitchLinearWarpStripedThreadMapINS_16PitchLinearShapeILi32ELi16EEELi128ENSG_ILi16ELi2EEELi1EEENS_5ArrayIdLi1ELb1EEELb0ENSD_9NoPermuteEEENS9_25RegularTileAccessIteratorISC_dNSD_43ColumnMajorTensorOpMultiplicandCongruous64bELi1ESJ_Li8EEELNS_4arch14CacheOperation4KindE0ENSA_INSB_ILi16ELi32EEEdNSD_8RowMajorELi0ESJ_SL_Lb0ESM_EENSO_ISU_dNSD_40RowMajorTensorOpMultiplicandCongruous64bELi0ESJ_Li8EEELST_0EdSV_NS4_9MmaPolicyINS1_4warp11MmaTensorOpINS6_ILi16ELi16ELi16EEEdSP_dSX_dSV_NS10_17MmaTensorOpPolicyINSR_3MmaINS6_ILi8ELi8ELi4EEELi32EdSV_dSE_dSV_NSR_13OpMultiplyAddEEENSB_ILi1ELi1EEEEELi1ELb0EbEENSB_ILi0ELi0EEES1B_Li1EEELi3ELNS1_23SharedMemoryClearOptionE0EbEES1E_NS_8epilogue11threadblock8EpilogueIS7_S1A_Li1ENS1G_27PredicatedTileIteratorBlas3INS1G_26OutputTileOptimalThreadMapINS1G_15OutputTileShapeILi32ELi8ELi2ELi1ELi1EEENS1K_ILi1ELi2ELi1ELi1ELi2EEELi128ELi1ELi64EEEdLNS_8BlasModeE1EEENS1F_4warp24FragmentIteratorTensorOpIS12_S15_dNSK_IdLi2ELb1EEESV_EENS1Q_20TileIteratorTensorOpIS12_S15_dSV_EENS1G_18SharedLoadIteratorINS1N_18CompactedThreadMapEdLi8EEENS1F_6thread17LinearCombinationIdLi1EddLNS1Z_9ScaleType4KindE0ELNS_15FloatRoundStyleE2EdEENSB_ILi0ELi4EEELi1ELi1EEENS4_30GemmIdentityThreadblockSwizzleILi1EEELNS_8FillModeE2ELS1O_1EEEEEvNT_6ParamsE)
        .other          _ZN7cutlass6KernelINS_4gemm6kernel15Rank2KUniversalINS1_11threadblock13MmaMultistageINS1_9GemmShapeILi32ELi32ELi16EEENS_9transform11threadblock28PredicatedTileAccessIteratorINS_11MatrixShapeILi32ELi16EEEdNS_6layout11ColumnMajorELi1ENS8_31PitchLinearWarpStripedThreadMapINS_16PitchLinearShapeILi32ELi16EEELi128ENSG_ILi16ELi2EEELi1EEENS_5ArrayIdLi1ELb1EEELb0ENSD_9NoPermuteEEENS9_25RegularTileAccessIteratorISC_dNSD_43ColumnMajorTensorOpMultiplicandCongruous64bELi1ESJ_Li8EEELNS_4arch14CacheOperation4KindE0ENSA_INSB_ILi16ELi32EEEdNSD_8RowMajorELi0ESJ_SL_Lb0ESM_EENSO_ISU_dNSD_40RowMajorTensorOpMultiplicandCongruous64bELi0ESJ_Li8EEELST_0EdSV_NS4_9MmaPolicyINS1_4warp11MmaTensorOpINS6_ILi16ELi16ELi16EEEdSP_dSX_dSV_NS10_17MmaTensorOpPolicyINSR_3MmaINS6_ILi8ELi8ELi4EEELi32EdSV_dSE_dSV_NSR_13OpMultiplyAddEEENSB_ILi1ELi1EEEEELi1ELb0EbEENSB_ILi0ELi0EEES1B_Li1EEELi3ELNS1_23SharedMemoryClearOptionE0EbEES1E_NS_8epilogue11threadblock8EpilogueIS7_S1A_Li1ENS1G_27PredicatedTileIteratorBlas3INS1G_26OutputTileOptimalThreadMapINS1G_15OutputTileShapeILi32ELi8ELi2ELi1ELi1EEENS1K_ILi1ELi2ELi1ELi1ELi2EEELi128ELi1ELi64EEEdLNS_8BlasModeE1EEENS1F_4warp24FragmentIteratorTensorOpIS12_S15_dNSK_IdLi2ELb1EEESV_EENS1Q_20TileIteratorTensorOpIS12_S15_dSV_EENS1G_18SharedLoadIteratorINS1N_18CompactedThreadMapEdLi8EEENS1F_6thread17LinearCombinationIdLi1EddLNS1Z_9ScaleType4KindE0ELNS_15FloatRoundStyleE2EdEENSB_ILi0ELi4EEELi1ELi1EEENS4_30GemmIdentityThreadblockSwizzleILi1EEELNS_8FillModeE2ELS1O_1EEEEEvNT_6ParamsE,@"STO_CUDA_ENTRY STV_DEFAULT"
_ZN7cutlass6KernelINS_4gemm6kernel15Rank2KUniversalINS1_11threadblock13MmaMultistageINS1_9GemmShapeILi32ELi32ELi16EEENS_9transform11threadblock28PredicatedTileAccessIteratorINS_11MatrixShapeILi32ELi16EEEdNS_6layout11ColumnMajorELi1ENS8_31PitchLinearWarpStripedThreadMapINS_16PitchLinearShapeILi32ELi16EEELi128ENSG_ILi16ELi2EEELi1EEENS_5ArrayIdLi1ELb1EEELb0ENSD_9NoPermuteEEENS9_25RegularTileAccessIteratorISC_dNSD_43ColumnMajorTensorOpMultiplicandCongruous64bELi1ESJ_Li8EEELNS_4arch14CacheOperation4KindE0ENSA_INSB_ILi16ELi32EEEdNSD_8RowMajorELi0ESJ_SL_Lb0ESM_EENSO_ISU_dNSD_40RowMajorTensorOpMultiplicandCongruous64bELi0ESJ_Li8EEELST_0EdSV_NS4_9MmaPolicyINS1_4warp11MmaTensorOpINS6_ILi16ELi16ELi16EEEdSP_dSX_dSV_NS10_17MmaTensorOpPolicyINSR_3MmaINS6_ILi8ELi8ELi4EEELi32EdSV_dSE_dSV_NSR_13OpMultiplyAddEEENSB_ILi1ELi1EEEEELi1ELb0EbEENSB_ILi0ELi0EEES1B_Li1EEELi3ELNS1_23SharedMemoryClearOptionE0EbEES1E_NS_8epilogue11threadblock8EpilogueIS7_S1A_Li1ENS1G_27PredicatedTileIteratorBlas3INS1G_26OutputTileOptimalThreadMapINS1G_15OutputTileShapeILi32ELi8ELi2ELi1ELi1EEENS1K_ILi1ELi2ELi1ELi1ELi2EEELi128ELi1ELi64EEEdLNS_8BlasModeE1EEENS1F_4warp24FragmentIteratorTensorOpIS12_S15_dNSK_IdLi2ELb1EEESV_EENS1Q_20TileIteratorTensorOpIS12_S15_dSV_EENS1G_18SharedLoadIteratorINS1N_18CompactedThreadMapEdLi8EEENS1F_6thread17LinearCombinationIdLi1EddLNS1Z_9ScaleType4KindE0ELNS_15FloatRoundStyleE2EdEENSB_ILi0ELi4EEELi1ELi1EEENS4_30GemmIdentityThreadblockSwizzleILi1EEELNS_8FillModeE2ELS1O_1EEEEEvNT_6ParamsE:
[----:B------:R-:W-:Y:S08]  /*0000*/  LDC R1, c[0x0][0x37c] ;  /* 0x0000df00ff017b82 */ /* 0x000ff00000000800 */
[----:B------:R-:W1:Y:S01]  /*0010*/  LDC.64 R4, c[0x0][0x4a8] ;  /* 0x00012a00ff047b82 */ /* 0x000e620000000a00 */
[----:B------:R-:W2:Y:S01]  /*0020*/  LDCU.U8 UR4, c[0x0][0x528] ;  /* 0x0000a500ff0477ac */ /* 0x000ea20008000000 */
[----:B------:R-:W3:Y:S06]  /*0030*/  LDCU.64 UR8, c[0x0][0x4a0] ;  /* 0x00009400ff0877ac */ /* 0x000eec0008000a00 */
[----:B------:R-:W4:Y:S01]  /*0040*/  LDC.64 R2, c[0x0][0x4a0] ;  /* 0x00012800ff027b82 */ /* 0x000f220000000a00 */
[----:B------:R-:W1:Y:S01]  /*0050*/  LDCU.64 UR6, c[0x0][0x4a8] ;  /* 0x00009500ff0677ac */ /* 0x000e620008000a00 */
[----:B--2---:R-:W-:Y:S01]  /*0060*/  ISETP.NE.AND P0, PT, RZ, UR4, PT ;  /* 0x00000004ff007c0c */ /* 0x004fe2000bf05270 */
[----:B---3--:R-:W-:Y:S01]  /*0070*/  IMAD.U32 R72, RZ, RZ, UR8 ;  /* 0x00000008ff487e24 */ /* 0x008fe2000f8e00ff */
[----:B-1----:R-:W-:Y:S01]  /*0080*/  DSETP.NEU.AND P1, PT, R4, 1, PT ;  /* 0x3ff000000400742a */ /* 0x002fe20003f2d000 */
[----:B------:R-:W-:Y:S01]  /*0090*/  IMAD.U32 R73, RZ, RZ, UR9 ;  /* 0x00000009ff497e24 */ /* 0x000fe2000f8e00ff */
[----:B------:R-:W-:-:S02]  /*00a0*/  MOV R70, UR6 ;  /* 0x0000000600467c02 */ /* 0x000fc40008000f00 */
[----:B------:R-:W-:Y:S02]  /*00b0*/  MOV R71, UR7 ;  /* 0x0000000700477c02 */ /* 0x000fe40008000f00 */
[----:B----4-:R-:W-:-:S14]  /*00c0*/  DSETP.EQ.AND P1, PT, R2, RZ, !P1 ;  /* 0x000000ff0200722a */ /* 0x010fdc0004f22000 */
[----:B------:R-:W-:Y:S05]  /*00d0*/  @P1 EXIT P0 ;  /* 0x000000000000194d */ /* 0x000fea0000000000 */
[----:B------:R-:W1:Y:S01]  /*00e0*/  S2UR UR8, SR_CTAID.Y ;  /* 0x00000000000879c3 */ /* 0x000e620000002600 */
[----:B------:R-:W2:Y:S01]  /*00f0*/  LDCU UR21, c[0x0][0x398] ;  /* 0x00007300ff1577ac */ /* 0x000ea20008000800 */
[----:B------:R-:W3:Y:S06]  /*0100*/  LDCU UR5, c[0x0][0x390] ;  /* 0x00007200ff0577ac */ /* 0x000eec0008000800 */
[----:B------:R-:W4:Y:S01]  /*0110*/  S2UR UR6, SR_CTAID.X ;  /* 0x00000000000679c3 */ /* 0x000f220000002500 */
[----:B------:R-:W-:Y:S01]  /*0120*/  UMOV UR7, 0xffffffff ;  /* 0xffffffff00077882 */ /* 0x000fe20000000000 */
[----:B------:R-:W3:Y:S01]  /*0130*/  LDCU UR4, c[0x0][0x38c] ;  /* 0x00007180ff0477ac */ /* 0x000ee20008000800 */
[----:B--2---:R-:W-:-:S02]  /*0140*/  USHF.L.U32 UR7, UR7, UR21, URZ ;  /* 0x0000001507077299 */ /* 0x004fc400080006ff */
[----:B-1----:R-:W-:Y:S02]  /*0150*/  USHF.L.U32 UR8, UR8, UR21, URZ ;  /* 0x0000001508087299 */ /* 0x002fe400080006ff */
[----:B----4-:R-:W-:Y:S02]  /*0160*/  ULOP3.LUT UR7, UR6, UR7, URZ, 0x30, !UPT ;  /* 0x0000000706077292 */ /* 0x010fe4000f8e30ff */
[----:B------:R-:W-:Y:S02]  /*0170*/  USHF.R.U32.HI UR21, URZ, UR21, UR6 ;  /* 0x00000015ff157299 */ /* 0x000fe40008011606 */
[----:B------:R-:W-:-:S04]  /*0180*/  UIADD3 UR20, UPT, UPT, UR8, UR7, URZ ;  /* 0x0000000708147290 */ /* 0x000fc8000fffe0ff */
[----:B---3--:R-:W-:-:S04]  /*0190*/  UISETP.GE.AND UP0, UPT, UR20, UR5, UPT ;  /* 0x000000051400728c */ /* 0x008fc8000bf06270 */
[----:B------:R-:W-:-:S06]  /*01a0*/  UISETP.GE.OR UP0, UPT, UR21, UR4, UP0 ;  /* 0x000000041500728c */ /* 0x000fcc0008706670 */
[----:B------:R-:W-:-:S13]  /*01b0*/  PLOP3.LUT P0, PT, PT, PT, UP0, 0x80, 0x8 ;  /* 0x000000000008781c */ /* 0x000fda0003f0f008 */
[----:B------:R-:W-:Y:S05]  /*01c0*/  @P0 EXIT ;  /* 0x000000000000094d */ /* 0x000fea0003800000 */
[----:B------:R-:W-:Y:S02]  /*01d0*/  USHF.L.U32 UR14, UR20, 0x5, URZ ;  /* 0x00000005140e7899 */ /* 0x000fe400080006ff */
[----:B------:R-:W-:Y:S02]  /*01e0*/  USHF.L.U32 UR15, UR21, 0x5, URZ ;  /* 0x00000005150f7899 */ /* 0x000fe400080006ff */
[----:B------:R-:W-:-:S04]  /*01f0*/  UIADD3 UR4, UPT, UPT, UR14, 0x20, URZ ;  /* 0x000000200e047890 */ /* 0x000fc8000fffe0ff */
[----:B------:R-:W-:-:S06]  /*0200*/  UISETP.GE.AND UP0, UPT, UR15, UR4, UPT ;  /* 0x000000040f00728c */ /* 0x000fcc000bf06270 */
[----:B------:R-:W-:-:S13]  /*0210*/  PLOP3.LUT P0, PT, PT, PT, UP0, 0x80, 0x8 ;  /* 0x000000000008781c */ /* 0x000fda0003f0f008 */
[----:B------:R-:W-:Y:S05]  /*0220*/  @P0 EXIT ;  /* 0x000000000000094d */ /* 0x000fea0003800000 */
[----:B------:R-:W1:Y:S01]  /*0230*/  LDCU UR4, c[0x0][0x4d0] ;  /* 0x00009a00ff0477ac */ /* 0x000e620008000800 */
[----:B------:R-:W2:Y:S01]  /*0240*/  S2UR UR12, SR_CTAID.Z ;  /* 0x00000000000c79c3 */ /* 0x000ea20000002700 */
[----:B------:R-:W3:Y:S01]  /*0250*/  LDCU UR27, c[0x0][0x388] ;  /* 0x00007100ff1b77ac */ /* 0x000ee20008000800 */
[----:B------:R-:W2:Y:S01]  /*0260*/  LDCU.64 UR18, c[0x0][0x358] ;  /* 0x00006b00ff1277ac */ /* 0x000ea20008000a00 */
[----:B------:R-:W-:Y:S01]  /*0270*/  UIADD3 UR13, UPT, UPT, UR15, 0x20, URZ ;  /* 0x000000200f0d7890 */ /* 0x000fe2000fffe0ff */
[----:B------:R-:W-:Y:S01]  /*0280*/  UMOV UR28, URZ ;  /* 0x000000ff001c7c82 */ /* 0x000fe20008000000 */
[----:B-1----:R-:W-:-:S09]  /*0290*/  UISETP.GT.U32.AND UP0, UPT, UR4, 0x1, UPT ;  /* 0x000000010400788c */ /* 0x002fd2000bf04070 */
[----:B--23--:R-:W-:Y:S05]  /*02a0*/  BRA.U UP0, `(.L_x_0) ;  /* 0x0000000100207547 */ /* 0x00cfea000b800000 */
[----:B------:R-:W1:Y:S01]  /*02b0*/  LDCU UR27, c[0x0][0x4d8] ;  /* 0x00009b00ff1b77ac */ /* 0x000e620008000800 */
[----:B------:R-:W2:Y:S01]  /*02c0*/  LDCU UR4, c[0x0][0x394] ;  /* 0x00007280ff0477ac */ /* 0x000ea20008000800 */
[----:B------:R-:W-:Y:S02]  /*02d0*/  UIADD3 UR5, UPT, UPT, UR12, 0x1, URZ ;  /* 0x000000010c057890 */ /* 0x000fe4000fffe0ff */
[----:B-1----:R-:W-:-:S04]  /*02e0*/  UIMAD UR28, UR12, UR27, URZ ;  /* 0x0000001b0c1c72a4 */ /* 0x002fc8000f8e02ff */
[----:B------:R-:W-:Y:S02]  /*02f0*/  UIADD3 UR27, UPT, UPT, UR28, UR27, URZ ;  /* 0x0000001b1c1b7290 */ /* 0x000fe4000fffe0ff */
[----:B--2---:R-:W-:-:S11]  /*0300*/  UISETP.GE.AND UP0, UPT, UR5, UR4, UPT ;  /* 0x000000040500728c */ /* 0x004fd6000bf06270 */
[----:B------:R-:W1:Y:S01]  /*0310*/  @UP0 LDCU UR27, c[0x0][0x388] ;  /* 0x00007100ff1b07ac */ /* 0x000e620008000800 */
[----:B------:R-:W-:Y:S01]  /*0320*/  NOP ;  /* 0x0000000000007918 */ /* 0x000fe20000000000 */
.L_x_0:
[----:B------:R-:W2:Y:S01]  /*0330*/  S2R R54, SR_TID.X ;  /* 0x0000000000367919 */ /* 0x000ea20000002100 */
[----:B------:R-:W3:Y:S01]  /*0340*/  LDCU.64 UR16, c[0x0][0x380] ;  /* 0x00007000ff1077ac */ /* 0x000ee20008000a00 */
[----:B-1----:R-:W-:Y:S01]  /*0350*/  IMAD.U32 R5, RZ, RZ, UR27 ;  /* 0x0000001bff057e24 */ /* 0x002fe2000f8e00ff */
[----:B------:R-:W-:Y:S02]  /*0360*/  CS2R R14, SRZ ;  /* 0x00000000000e7805 */ /* 0x000fe4000001ff00 */
[----:B------:R-:W-:Y:S01]  /*0370*/  CS2R R18, SRZ ;  /* 0x0000000000127805 */ /* 0x000fe2000001ff00 */
[----:B------:R-:W1:Y:S01]  /*0380*/  LDCU.128 UR8, c[0x0][0x3b0] ;  /* 0x00007600ff0877ac */ /* 0x000e620008000c00 */
[----:B------:R-:W-:Y:S01]  /*0390*/  CS2R R16, SRZ ;  /* 0x0000000000107805 */ /* 0x000fe2000001ff00 */
[----:B------:R-:W4:Y:S01]  /*03a0*/  LDCU.128 UR4, c[0x0][0x3d0] ;  /* 0x00007a00ff0477ac */ /* 0x000f220008000c00 */
[----:B------:R-:W-:Y:S01]  /*03b0*/  UIADD3 UR31, UPT, UPT, -UR28, UR27, URZ ;  /* 0x0000001b1c1f7290 */ /* 0x000fe2000fffe1ff */
[----:B------:R-:W-:-:S03]  /*03c0*/  UMOV UR32, 0x400 ;  /* 0x0000040000207882 */ /* 0x000fc60000000000 */
[----:B------:R-:W-:Y:S02]  /*03d0*/  USHF.R.S32.HI UR29, URZ, 0x1f, UR31 ;  /* 0x0000001fff1d7899 */ /* 0x000fe4000801141f */
[----:B------:R-:W-:Y:S02]  /*03e0*/  UIADD3 UR30, UPT, UPT, UR31, -0x1, URZ ;  /* 0xffffffff1f1e7890 */ /* 0x000fe4000fffe0ff */
[----:B------:R-:W-:Y:S02]  /*03f0*/  ULEA.HI UR29, UR29, UR31, URZ, 0x4 ;  /* 0x0000001f1d1d7291 */ /* 0x000fe4000f8f20ff */
[----:B-1----:R-:W-:Y:S02]  /*0400*/  UIADD3 UR22, UP1, UPT, UR8, -UR10, URZ ;  /* 0x8000000a08167290 */ /* 0x002fe4000ff3e0ff */
[----:B------:R-:W-:Y:S02]  /*0410*/  ULOP3.LUT UR29, UR29, 0xfffffff0, URZ, 0xc0, !UPT ;  /* 0xfffffff01d1d7892 */ /* 0x000fe4000f8ec0ff */
[----:B------:R-:W-:Y:S01]  /*0420*/  UIADD3.X UR24, UPT, UPT, UR9, ~UR11, URZ, UP1, !UPT ;  /* 0x8000000b09187290 */ /* 0x000fe20008ffe4ff */
[----:B------:R-:W1:Y:S01]  /*0430*/  LDCU.64 UR10, c[0x0][0x3a0] ;  /* 0x00007400ff0a77ac */ /* 0x000e620008000a00 */
[--C-:B--2---:R-:W-:Y:S01]  /*0440*/  SHF.R.U32.HI R57, RZ, 0x5, R54.reuse ;  /* 0x00000005ff397819 */ /* 0x104fe20000011636 */
[----:B----4-:R-:W-:Y:S01]  /*0450*/  UIADD3 UR23, UP0, UPT, UR4, -UR6, URZ ;  /* 0x8000000604177290 */ /* 0x010fe2000ff1e0ff */
[----:B------:R-:W-:Y:S01]  /*0460*/  LOP3.LUT R6, R54, 0xf, RZ, 0xc0, !PT ;  /* 0x0000000f36067812 */ /* 0x000fe200078ec0ff */
[----:B------:R-:W2:Y:S01]  /*0470*/  LDCU.64 UR8, c[0x0][0x3c0] ;  /* 0x00007800ff0877ac */ /* 0x000ea20008000a00 */
[--C-:B------:R-:W-:Y:S01]  /*0480*/  SHF.R.U32.HI R55, RZ, 0x1, R54.reuse ;  /* 0x00000001ff377819 */ /* 0x100fe20000011636 */
[----:B------:R-:W4:Y:S01]  /*0490*/  SHFL.IDX PT, R0, R57, RZ, 0x1f ;  /* 0x00001fff39007589 */ /* 0x000f2200000e0000 */
[----:B------:R-:W-:Y:S01]  /*04a0*/  SHF.R.U32.HI R7, RZ, 0x3, R54 ;  /* 0x00000003ff077819 */ /* 0x000fe20000011636 */
[C---:B------:R-:W-:Y:S01]  /*04b0*/  VIADD R10, R6.reuse, UR15 ;  /* 0x0000000f060a7c36 */ /* 0x040fe20008000000 */
[----:B------:R-:W-:Y:S01]  /*04c0*/  LOP3.LUT R55, R55, 0x3, RZ, 0xc0, !PT ;  /* 0x0000000337377812 */ /* 0x000fe200078ec0ff */
[----:B------:R-:W-:Y:S01]  /*04d0*/  UIADD3.X UR25, UPT, UPT, UR5, ~UR7, URZ, UP0, !UPT ;  /* 0x8000000705197290 */ /* 0x000fe200087fe4ff */
[----:B------:R-:W-:Y:S01]  /*04e0*/  VIADD R8, R6, UR14 ;  /* 0x0000000e06087c36 */ /* 0x000fe20008000000 */
[----:B------:R-:W2:Y:S01]  /*04f0*/  LDCU.128 UR4, c[0x0][0x4e0] ;  /* 0x00009c00ff0477ac */ /* 0x000ea20008000c00 */
[----:B------:R-:W-:Y:S01]  /*0500*/  VIADD R2, R10, 0x10 ;  /* 0x000000100a027836 */ /* 0x000fe20000000000 */
[----:B------:R-:W-:Y:S01]  /*0510*/  SHF.R.U32.HI R6, RZ, 0x3, R6 ;  /* 0x00000003ff067819 */ /* 0x000fe20000011606 */
[----:B------:R-:W-:Y:S01]  /*0520*/  VIADD R3, R8, 0x10 ;  /* 0x0000001008037836 */ /* 0x000fe20000000000 */
[----:B------:R-:W-:Y:S01]  /*0530*/  UIADD3 UR29, UPT, UPT, UR31, -UR29, URZ ;  /* 0x8000001d1f1d7290 */ /* 0x000fe2000fffe0ff */
[----:B------:R-:W-:-:S02]  /*0540*/  SHF.R.S32.HI R11, RZ, 0x1f, R10 ;  /* 0x0000001fff0b7819 */ /* 0x000fc4000001140a */
[----:B---3--:R-:W-:Y:S01]  /*0550*/  ISETP.GE.AND P4, PT, R2, UR16, PT ;  /* 0x0000001002007c0c */ /* 0x008fe2000bf86270 */
[----:B------:R-:W-:Y:S01]  /*0560*/  IMAD.SHL.U32 R2, R54, 0x4, RZ ;  /* 0x0000000436027824 */ /* 0x000fe200078e00ff */
[----:B------:R-:W-:Y:S01]  /*0570*/  ISETP.GE.AND P1, PT, R3, UR17, PT ;  /* 0x0000001103007c0c */ /* 0x000fe2000bf26270 */
[----:B------:R-:W-:Y:S01]  /*0580*/  UISETP.NE.AND UP0, UPT, UR29, URZ, UPT ;  /* 0x000000ff1d00728c */ /* 0x000fe2000bf05270 */
[----:B------:R-:W-:Y:S01]  /*0590*/  BAR.SYNC.DEFER_BLOCKING 0x0 ;  /* 0x0000000000007b1d */ /* 0x000fe20000010000 */
[----:B------:R-:W-:Y:S02]  /*05a0*/  ISETP.GE.AND P5, PT, R10, UR16, PT ;  /* 0x000000100a007c0c */ /* 0x000fe4000bfa6270 */
[----:B------:R-:W-:Y:S01]  /*05b0*/  LOP3.LUT R2, R55, 0x4, R2, 0xf8, !PT ;  /* 0x0000000437027812 */ /* 0x000fe200078ef802 */
[----:B------:R-:W-:Y:S01]  /*05c0*/  USEL UR27, UR29, 0x10, UP0 ;  /* 0x000000101d1b7887 */ /* 0x000fe20008000000 */
[----:B------:R-:W-:Y:S02]  /*05d0*/  SHF.R.S32.HI R9, RZ, 0x1f, R8 ;  /* 0x0000001fff097819 */ /* 0x000fe40000011408 */
[----:B----4-:R-:W-:Y:S01]  /*05e0*/  R2UR UR26, R0 ;  /* 0x00000000001a72ca */ /* 0x010fe200000e0000 */
[----:B------:R-:W-:Y:S01]  /*05f0*/  USHF.R.S32.HI UR29, URZ, 0x1f, UR27 ;  /* 0x0000001fff1d7899 */ /* 0x000fe2000801141b */
[----:B------:R-:W-:-:S02]  /*0600*/  SHF.R.U32.HI R0, RZ, 0x4, R54 ;  /* 0x00000004ff007819 */ /* 0x000fc40000011636 */
[----:B------:R-:W-:Y:S02]  /*0610*/  SEL R67, RZ, 0x1, P5 ;  /* 0x00000001ff437807 */ /* 0x000fe40002800000 */
[----:B------:R-:W-:Y:S02]  /*0620*/  LOP3.LUT R0, R0, 0x1, RZ, 0xc0, !PT ;  /* 0x0000000100007812 */ /* 0x000fe400078ec0ff */
[----:B------:R-:W-:Y:S01]  /*0630*/  ISETP.GE.AND P2, PT, R8, UR17, PT ;  /* 0x0000001108007c0c */ /* 0x000fe2000bf46270 */
[----:B-1----:R-:W-:Y:S01]  /*0640*/  UIMAD.WIDE.U32 UR16, UR27, UR10, URZ ;  /* 0x0000000a1b1072a5 */ /* 0x002fe2000f8e00ff */
[----:B------:R-:W-:Y:S01]  /*0650*/  LOP3.LUT R2, R2, R0, RZ, 0x3c, !PT ;  /* 0x0000000002027212 */ /* 0x000fe200078e3cff */
[----:B------:R-:W-:Y:S01]  /*0660*/  IMAD R0, R57, 0x2, R0 ;  /* 0x0000000239007824 */ /* 0x000fe200078e0200 */
[----:B------:R-:W-:Y:S02]  /*0670*/  SEL R66, RZ, 0x1, P2 ;  /* 0x00000001ff427807 */ /* 0x000fe40001000000 */
[----:B------:R-:W-:Y:S01]  /*0680*/  LOP3.LUT R56, R54, 0x1f, RZ, 0xc0, !PT ;  /* 0x0000001f36387812 */ /* 0x000fe200078ec0ff */
[----:B------:R-:W-:Y:S01]  /*0690*/  IMAD R6, R2, 0x2, R6 ;  /* 0x0000000202067824 */ /* 0x000fe200078e0206 */
[----:B------:R-:W-:Y:S01]  /*06a0*/  LOP3.LUT R55, R55, 0x3c, R0, 0xf8, !PT ;  /* 0x0000003c37377812 */ /* 0x000fe200078ef800 */
[----:B------:R-:W-:-:S02]  /*06b0*/  VIADD R0, R0, UR28 ;  /* 0x0000001c00007c36 */ /* 0x000fc40008000000 */
[----:B------:R-:W-:Y:S01]  /*06c0*/  IMAD.U32 R2, RZ, RZ, UR28 ;  /* 0x0000001cff027e24 */ /* 0x000fe2000f8e00ff */
[----:B------:R-:W-:Y:S01]  /*06d0*/  LOP3.LUT R7, R6, 0x4, R7, 0x78, !PT ;  /* 0x0000000406077812 */ /* 0x000fe200078e7807 */
[----:B------:R-:W-:Y:S01]  /*06e0*/  IMAD.WIDE.U32 R10, R0, UR10, R10 ;  /* 0x0000000a000a7c25 */ /* 0x000fe2000f8e000a */
[----:B------:R-:W-:Y:S02]  /*06f0*/  SHF.R.S32.HI R4, RZ, 0x1f, R0 ;  /* 0x0000001fff047819 */ /* 0x000fe40000011400 */
[----:B------:R-:W-:Y:S01]  /*0700*/  VIADDMNMX R2, R2, UR27, R5, PT ;  /* 0x0000001b02027c46 */ /* 0x000fe2000b800105 */
[----:B------:R-:W-:Y:S01]  /*0710*/  IMAD R55, R55, 0x20, R7 ;  /* 0x0000002037377824 */ /* 0x000fe200078e0207 */
[----:B--2---:R-:W-:Y:S01]  /*0720*/  LEA R6, P0, R10, UR4, 0x3 ;  /* 0x000000040a067c11 */ /* 0x004fe2000f8018ff */
[----:B------:R-:W-:Y:S01]  /*0730*/  IMAD R3, R4, UR10, RZ ;  /* 0x0000000a04037c24 */ /* 0x000fe2000f8e02ff */
[C---:B------:R-:W-:Y:S01]  /*0740*/  ISETP.LT.AND P6, PT, R0.reuse, R2, !P2 ;  /* 0x000000020000720c */ /* 0x040fe200057c1270 */
[C---:B------:R-:W-:Y:S01]  /*0750*/  IMAD.WIDE.U32 R12, R0.reuse, UR8, R8 ;  /* 0x00000008000c7c25 */ /* 0x040fe2000f8e0008 */
[----:B------:R-:W-:Y:S01]  /*0760*/  SEL R9, RZ, 0x8, P4 ;  /* 0x00000008ff097807 */ /* 0x000fe20002000000 */
[----:B------:R-:W1:Y:S02]  /*0770*/  S2UR UR4, SR_CgaCtaId ;  /* 0x00000000000479c3 */ /* 0x000e640000008800 */
[----:B------:R-:W-:-:S02]  /*0780*/  IMAD R3, R0, UR11, R3 ;  /* 0x0000000b00037c24 */ /* 0x000fc4000f8e0203 */
[----:B------:R-:W-:Y:S02]  /*0790*/  VIADD R5, R0, 0x8 ;  /* 0x0000000800057836 */ /* 0x000fe40000000000 */
[----:B------:R-:W-:-:S03]  /*07a0*/  IMAD.IADD R3, R11, 0x1, R3 ;  /* 0x000000010b037824 */ /* 0x000fc600078e0203 */
[-C--:B------:R-:W-:Y:S02]  /*07b0*/  ISETP.GE.AND P3, PT, R5, R2.reuse, PT ;  /* 0x000000020500720c */ /* 0x080fe40003f66270 */
[----:B------:R-:W-:Y:S01]  /*07c0*/  LEA.HI.X R7, R10, UR5, R3, 0x3, P0 ;  /* 0x000000050a077c11 */ /* 0x000fe200080f1c03 */
[----:B------:R-:W-:Y:S01]  /*07d0*/  IMAD R3, R4, UR8, RZ ;  /* 0x0000000804037c24 */ /* 0x000fe2000f8e02ff */
[----:B------:R-:W-:Y:S01]  /*07e0*/  SEL R10, RZ, 0x4, P5 ;  /* 0x00000004ff0a7807 */ /* 0x000fe20002800000 */
[----:B------:R-:W-:Y:S01]  /*07f0*/  UIMAD UR5, UR29, UR10, URZ ;  /* 0x0000000a1d0572a4 */ /* 0x000fe2000f8e02ff */
[CC--:B------:R-:W-:Y:S01]  /*0800*/  ISETP.LT.AND P5, PT, R0.reuse, R2.reuse, !P5 ;  /* 0x000000020000720c */ /* 0x0c0fe20006fa1270 */
[----:B------:R-:W-:Y:S01]  /*0810*/  IMAD R3, R0, UR9, R3 ;  /* 0x0000000900037c24 */ /* 0x000fe2000f8e0203 */
[----:B------:R-:W-:Y:S01]  /*0820*/  LEA R4, P0, R12, UR6, 0x3 ;  /* 0x000000060c047c11 */ /* 0x000fe2000f8018ff */
[----:B------:R-:W-:Y:S01]  /*0830*/  UIADD3 UR6, UPT, UPT, UR31, 0x1e, URZ ;  /* 0x0000001e1f067890 */ /* 0x000fe2000fffe0ff */
[----:B------:R-:W-:Y:S01]  /*0840*/  SEL R8, RZ, 0x1, !P5 ;  /* 0x00000001ff087807 */ /* 0x000fe20006800000 */
[----:B------:R-:W-:Y:S01]  /*0850*/  IMAD.IADD R3, R13, 0x1, R3 ;  /* 0x000000010d037824 */ /* 0x000fe200078e0203 */
[----:B------:R-:W-:Y:S01]  /*0860*/  ISETP.GE.AND P5, PT, R0, R2, PT ;  /* 0x000000020000720c */ /* 0x000fe20003fa6270 */
[----:B------:R-:W-:Y:S01]  /*0870*/  UISETP.GE.U32.AND UP0, UPT, UR6, 0x1f, UPT ;  /* 0x0000001f0600788c */ /* 0x000fe2000bf06070 */
[----:B------:R-:W-:Y:S01]  /*0880*/  SEL R0, RZ, 0x2, P4 ;  /* 0x00000002ff007807 */ /* 0x000fe20002000000 */
[----:B------:R-:W-:Y:S01]  /*0890*/  UIMAD UR5, UR27, UR11, UR5 ;  /* 0x0000000b1b0572a4 */ /* 0x000fe2000f8e0205 */
[----:B------:R-:W-:Y:S01]  /*08a0*/  LEA.HI.X R5, R12, UR7, R3, 0x3, P0 ;  /* 0x000000070c057c11 */ /* 0x000fe200080f1c03 */
[----:B------:R-:W2:Y:S01]  /*08b0*/  LDCU.64 UR10, c[0x0][0x3a8] ;  /* 0x00007500ff0a77ac */ /* 0x000ea20008000a00 */
[----:B------:R-:W-:-:S02]  /*08c0*/  IADD3 R67, PT, PT, R10, R0, R67 ;  /* 0x000000000a437210 */ /* 0x000fc40007ffe043 */
[----:B------:R-:W-:Y:S02]  /*08d0*/  CS2R R12, SRZ ;  /* 0x00000000000c7805 */ /* 0x000fe4000001ff00 */
[----:B------:R-:W-:Y:S01]  /*08e0*/  SEL R2, RZ, 0x4, P2 ;  /* 0x00000004ff027807 */ /* 0x000fe20001000000 */
[----:B------:R-:W3:Y:S01]  /*08f0*/  LDCU.64 UR6, c[0x0][0x3c8] ;  /* 0x00007900ff0677ac */ /* 0x000ee20008000a00 */
[----:B------:R-:W-:Y:S01]  /*0900*/  SEL R0, R0, RZ, !P5 ;  /* 0x000000ff00007207 */ /* 0x000fe20006800000 */
[----:B------:R-:W-:Y:S01]  /*0910*/  IMAD.IADD R67, R9, 0x1, R67 ;  /* 0x0000000109437824 */ /* 0x000fe200078e0243 */
[----:B------:R-:W-:Y:S01]  /*0920*/  SEL R10, R10, RZ, !P3 ;  /* 0x000000ff0a0a7207 */ /* 0x000fe20005800000 */
[----:B-1----:R-:W-:Y:S01]  /*0930*/  ULEA UR4, UR4, UR32, 0x18 ;  /* 0x0000002004047291 */ /* 0x002fe2000f8ec0ff */
[----:B------:R-:W-:Y:S01]  /*0940*/  SEL R3, RZ, 0x2, P1 ;  /* 0x00000002ff037807 */ /* 0x000fe20000800000 */
[----:B------:R-:W-:Y:S01]  /*0950*/  UIADD3 UR5, UPT, UPT, UR17, UR5, URZ ;  /* 0x0000000511057290 */ /* 0x000fe2000fffe0ff */
[----:B------:R-:W-:Y:S01]  /*0960*/  IADD3 R10, PT, PT, R10, R0, R8 ;  /* 0x000000000a0a7210 */ /* 0x000fe20007ffe008 */
[----:B------:R-:W-:Y:S01]  /*0970*/  UIMAD.WIDE.U32 UR32, UR27, UR8, URZ ;  /* 0x000000081b2072a5 */ /* 0x000fe2000f8e00ff */
[C---:B------:R-:W-:Y:S01]  /*0980*/  IADD3 R66, PT, PT, R2.reuse, R3, R66 ;  /* 0x0000000302427210 */ /* 0x040fe20007ffe042 */
[----:B------:R-:W-:Y:S01]  /*0990*/  UIMAD UR8, UR29, UR8, URZ ;  /* 0x000000081d0872a4 */ /* 0x000fe2000f8e02ff */
[----:B------:R-:W-:Y:S01]  /*09a0*/  SEL R3, R3, RZ, !P5 ;  /* 0x000000ff03037207 */ /* 0x000fe20006800000 */
[----:B------:R-:W-:Y:S01]  /*09b0*/  UIADD3 UR31, UPT, UPT, UR31, 0xf, URZ ;  /* 0x0000000f1f1f7890 */ /* 0x000fe2000fffe0ff */
[----:B------:R-:W-:Y:S01]  /*09c0*/  SEL R2, R2, RZ, !P3 ;  /* 0x000000ff02027207 */ /* 0x000fe20005800000 */
[----:B------:R-:W-:Y:S01]  /*09d0*/  UIMAD UR9, UR27, UR9, UR8 ;  /* 0x000000091b0972a4 */ /* 0x000fe2000f8e0208 */
[----:B------:R-:W-:Y:S01]  /*09e0*/  SEL R8, RZ, 0x1, !P6 ;  /* 0x00000001ff087807 */ /* 0x000fe20007000000 */
[----:B------:R-:W-:Y:S01]  /*09f0*/  USHF.R.S32.HI UR8, URZ, 0x1f, UR26 ;  /* 0x0000001fff087899 */ /* 0x000fe2000801141a */
[----:B------:R-:W-:Y:S01]  /*0a00*/  SEL R9, R9, RZ, !P3 ;  /* 0x000000ff09097207 */ /* 0x000fe20005800000 */
[----:B------:R-:W-:Y:S01]  /*0a10*/  UIADD3 UR9, UPT, UPT, UR33, UR9, URZ ;  /* 0x0000000921097290 */ /* 0x000fe2000fffe0ff */
[----:B------:R-:W-:Y:S01]  /*0a20*/  SEL R0, RZ, 0x8, P1 ;  /* 0x00000008ff007807 */ /* 0x000fe20000800000 */
[----:B------:R-:W-:Y:S01]  /*0a30*/  ULEA.HI UR8, UR8, UR26, URZ, 0x2 ;  /* 0x0000001a08087291 */ /* 0x000fe2000f8f10ff */
[----:B------:R-:W-:Y:S01]  /*0a40*/  IADD3 R2, PT, PT, R2, R3, R8 ;  /* 0x0000000302027210 */ /* 0x000fe20007ffe008 */
[----:B------:R-:W-:Y:S01]  /*0a50*/  IMAD.IADD R9, R10, 0x1, R9 ;  /* 0x000000010a097824 */ /* 0x000fe200078e0209 */
[C---:B------:R-:W-:Y:S01]  /*0a60*/  SEL R46, R0.reuse, RZ, !P3 ;  /* 0x000000ff002e7207 */ /* 0x040fe20005800000 */
[----:B------:R-:W-:Y:S01]  /*0a70*/  IMAD.IADD R66, R0, 0x1, R66 ;  /* 0x0000000100427824 */ /* 0x000fe200078e0242 */
[----:B------:R-:W-:Y:S01]  /*0a80*/  PLOP3.LUT P0, PT, PT, PT, UP0, 0x80, 0x8 ;  /* 0x000000000008781c */ /* 0x000fe20003f0f008 */
[----:B------:R-:W-:Y:S01]  /*0a90*/  UISETP.GE.U32.AND UP0, UPT, UR30, 0x10, UPT ;  /* 0x000000101e00788c */ /* 0x000fe2000bf06070 */
[----:B------:R-:W-:Y:S01]  /*0aa0*/  LEA R55, R55, UR4, 0x3 ;  /* 0x0000000437377c11 */ /* 0x000fe2000f8e18ff */
[----:B------:R-:W-:Y:S01]  /*0ab0*/  IMAD.IADD R46, R2, 0x1, R46 ;  /* 0x00000001022e7824 */ /* 0x000fe200078e022e */
[----:B------:R-:W-:Y:S01]  /*0ac0*/  SEL R50, R9, RZ, P0 ;  /* 0x000000ff09327207 */ /* 0x000fe20000000000 */
[----:B------:R-:W-:Y:S01]  /*0ad0*/  USHF.R.S32.HI UR30, URZ, 0x1f, UR31 ;  /* 0x0000001fff1e7899 */ /* 0x000fe2000801141f */
[----:B------:R-:W-:-:S02]  /*0ae0*/  CS2R R10, SRZ ;  /* 0x00000000000a7805 */ /* 0x000fc4000001ff00 */
[----:B------:R-:W-:Y:S02]  /*0af0*/  CS2R R8, SRZ ;  /* 0x0000000000087805 */ /* 0x000fe4000001ff00 */
[----:B------:R-:W-:Y:S01]  /*0b00*/  SEL R46, R46, RZ, P0 ;  /* 0x000000ff2e2e7207 */ /* 0x000fe20000000000 */
[----:B------:R-:W-:Y:S01]  /*0b10*/  IMAD.SHL.U32 R53, R50, 0x8, RZ ;  /* 0x0000000832357824 */ /* 0x000fe200078e00ff */
[----:B--2---:R-:W-:Y:S01]  /*0b20*/  IADD3 R2, P0, PT, R6, UR10, RZ ;  /* 0x0000000a06027c10 */ /* 0x004fe2000ff1e0ff */
[C---:B------:R-:W-:Y:S01]  /*0b30*/  IMAD.SHL.U32 R52, R50.reuse, 0x4, RZ ;  /* 0x0000000432347824 */ /* 0x040fe200078e00ff */
[----:B------:R-:W-:Y:S01]  /*0b40*/  ULEA.HI UR30, UR30, UR31, URZ, 0x4 ;  /* 0x0000001f1e1e7291 */ /* 0x000fe2000f8f20ff */
[----:B------:R-:W-:Y:S01]  /*0b50*/  IMAD.SHL.U32 R51, R50, 0x2, RZ ;  /* 0x0000000232337824 */ /* 0x000fe200078e00ff */
[----:B------:R-:W-:Y:S01]  /*0b60*/  LOP3.LUT P6, R53, R53, 0x8, RZ, 0xc0, !PT ;  /* 0x0000000835357812 */ /* 0x000fe200078cc0ff */
[----:B------:R-:W-:Y:S01]  /*0b70*/  IMAD.SHL.U32 R49, R46, 0x8, RZ ;  /* 0x000000082e317824 */ /* 0x000fe200078e00ff */
[----:B------:R-:W-:Y:S01]  /*0b80*/  LOP3.LUT P5, R52, R52, 0x8, RZ, 0xc0, !PT ;  /* 0x0000000834347812 */ /* 0x000fe200078ac0ff */
[C---:B------:R-:W-:Y:S01]  /*0b90*/  IMAD.SHL.U32 R48, R46.reuse, 0x4, RZ ;  /* 0x000000042e307824 */ /* 0x040fe200078e00ff */
[----:B------:R-:W-:Y:S01]  /*0ba0*/  LOP3.LUT P4, R51, R51, 0x8, RZ, 0xc0, !PT ;  /* 0x0000000833337812 */ /* 0x000fe2000788c0ff */
[----:B------:R-:W-:Y:S01]  /*0bb0*/  IMAD.SHL.U32 R47, R46, 0x2, RZ ;  /* 0x000000022e2f7824 */ /* 0x000fe200078e00ff */
[----:B------:R-:W-:Y:S01]  /*0bc0*/  LOP3.LUT P3, R50, R50, 0x8, RZ, 0xc0, !PT ;  /* 0x0000000832327812 */ /* 0x000fe2000786c0ff */
[----:B------:R-:W-:Y:S01]  /*0bd0*/  ULEA.HI.SX32 UR30, UR30, 0xfffffffe, 0x1c ;  /* 0xfffffffe1e1e7891 */ /* 0x000fe2000f8fe2ff */
[----:B------:R-:W-:-:S02]  /*0be0*/  LOP3.LUT P2, R49, R49, 0x8, RZ, 0xc0, !PT ;  /* 0x0000000831317812 */ /* 0x000fc4000784c0ff */
[----:B------:R-:W-:Y:S02]  /*0bf0*/  LOP3.LUT P1, R48, R48, 0x8, RZ, 0xc0, !PT ;  /* 0x0000000830307812 */ /* 0x000fe4000782c0ff */
[----:B------:R-:W-:Y:S01]  /*0c00*/  IADD3.X R3, PT, PT, R7, UR11, RZ, P0, !PT ;  /* 0x0000000b07037c10 */ /* 0x000fe200087fe4ff */
[----:B------:R-:W-:Y:S01]  /*0c10*/  @!PT LDS RZ, [RZ] ;  /* 0x00000000fffff984 */ /* 0x000fe20000000800 */
[----:B------:R-:W-:Y:S01]  /*0c20*/  @!PT LDS RZ, [RZ] ;  /* 0x00000000fffff984 */ /* 0x000fe20000000800 */
[----:B------:R-:W-:Y:S01]  /*0c30*/  @!PT LDS RZ, [RZ] ;  /* 0x00000000fffff984 */ /* 0x000fe20000000800 */
[----:B------:R-:W-:Y:S01]  /*0c40*/  LDGSTS.E.LTC128B.64 [R55], desc[UR18][R6.64], P6 ;  /* 0x0000000006377fae */ /* 0x000fe2000b1a1612 */
[----:B------:R-:W-:Y:S01]  /*0c50*/  PLOP3.LUT P0, PT, PT, PT, UP0, 0x80, 0x8 ;  /* 0x000000000008781c */ /* 0x000fe20003f0f008 */
[----:B------:R-:W-:Y:S02]  /*0c60*/  ULEA UR22, UP0, UR16, UR22, 0x3 ;  /* 0x0000001610167291 */ /* 0x000fe4000f8018ff */
[----:B------:R1:W-:Y:S01]  /*0c70*/  LDGSTS.E.LTC128B.64 [R55+0x80], desc[UR18][R6.64+0x80], P5 ;  /* 0x0008008006377fae */ /* 0x0003e2000a9a1612 */
[----:B------:R-:W-:Y:S01]  /*0c80*/  SEL R67, R67, RZ, P0 ;  /* 0x000000ff43437207 */ /* 0x000fe20000000000 */
[----:B------:R-:W-:Y:S01]  /*0c90*/  ULEA.HI.X UR5, UR16, UR24, UR5, 0x3, UP0 ;  /* 0x0000001810057291 */ /* 0x000fe200080f1c05 */
[----:B------:R-:W-:Y:S01]  /*0ca0*/  LOP3.LUT P5, R47, R47, 0x8, RZ, 0xc0, !PT ;  /* 0x000000082f2f7812 */ /* 0x000fe200078ac0ff */
[----:B------:R-:W-:Y:S01]  /*0cb0*/  LDGSTS.E.LTC128B.64 [R55+0x800], desc[UR18][R2.64], P4 ;  /* 0x0080000002377fae */ /* 0x000fe2000a1a1612 */
[----:B------:R-:W-:Y:S01]  /*0cc0*/  LOP3.LUT P4, R46, R46, 0x8, RZ, 0xc0, !PT ;  /* 0x000000082e2e7812 */ /* 0x000fe2000788c0ff */
[C---:B------:R-:W-:Y:S01]  /*0cd0*/  IMAD.SHL.U32 R45, R67.reuse, 0x8, RZ ;  /* 0x00000008432d7824 */ /* 0x040fe200078e00ff */
[----:B------:R-:W-:Y:S01]  /*0ce0*/  SEL R66, R66, RZ, P0 ;  /* 0x000000ff42427207 */ /* 0x000fe20000000000 */
[----:B------:R-:W-:Y:S01]  /*0cf0*/  LDGSTS.E.LTC128B.64 [R55+0x880], desc[UR18][R2.64+0x80], P3 ;  /* 0x0088008002377fae */ /* 0x000fe200099a1612 */
[----:B------:R-:W-:Y:S01]  /*0d00*/  IMAD.SHL.U32 R44, R67, 0x4, RZ ;  /* 0x00000004432c7824 */ /* 0x000fe200078e00ff */
[----:B------:R-:W-:Y:S01]  /*0d10*/  ULEA UR23, UP0, UR32, UR23, 0x3 ;  /* 0x0000001720177291 */ /* 0x000fe2000f8018ff */
[----:B------:R-:W-:Y:S01]  /*0d20*/  LOP3.LUT P3, R45, R45, 0x8, RZ, 0xc0, !PT ;  /* 0x000000082d2d7812 */ /* 0x000fe2000786c0ff */
[----:B------:R-:W-:Y:S01]  /*0d30*/  LDGSTS.E.LTC128B.64 [R55+0x3000], desc[UR18][R4.64], P2 ;  /* 0x0300000004377fae */ /* 0x000fe200091a1612 */
[----:B------:R-:W-:Y:S01]  /*0d40*/  IMAD.SHL.U32 R43, R67, 0x2, RZ ;  /* 0x00000002432b7824 */ /* 0x000fe200078e00ff */
[----:B------:R-:W-:Y:S01]  /*0d50*/  LOP3.LUT P2, R44, R44, 0x8, RZ, 0xc0, !PT ;  /* 0x000000082c2c7812 */ /* 0x000fe2000784c0ff */
[C---:B------:R-:W-:Y:S01]  /*0d60*/  IMAD.SHL.U32 R41, R66.reuse, 0x8, RZ ;  /* 0x0000000842297824 */ /* 0x040fe200078e00ff */
[----:B------:R3:W-:Y:S01]  /*0d70*/  LDGSTS.E.LTC128B.64 [R55+0x3080], desc[UR18][R4.64+0x80], P1 ;  /* 0x0308008004377fae */ /* 0x0007e200089a1612 */
[C---:B------:R-:W-:Y:S01]  /*0d80*/  IMAD.SHL.U32 R40, R66.reuse, 0x4, RZ ;  /* 0x0000000442287824 */ /* 0x040fe200078e00ff */
[----:B------:R-:W-:Y:S01]  /*0d90*/  LOP3.LUT P6, R43, R43, 0x8, RZ, 0xc0, !PT ;  /* 0x000000082b2b7812 */ /* 0x000fe200078cc0ff */
[----:B------:R-:W-:Y:S01]  /*0da0*/  IMAD.SHL.U32 R39, R66, 0x2, RZ ;  /* 0x0000000242277824 */ /* 0x000fe200078e00ff */
[----:B------:R-:W-:-:S02]  /*0db0*/  ULEA.HI.X UR9, UR32, UR25, UR9, 0x3, UP0 ;  /* 0x0000001920097291 */ /* 0x000fc400080f1c09 */
[----:B------:R-:W-:Y:S02]  /*0dc0*/  UISETP.GE.AND UP0, UPT, UR31, 0x10, UPT ;  /* 0x000000101f00788c */ /* 0x000fe4000bf06270 */
[----:B------:R-:W-:Y:S01]  /*0dd0*/  USHF.R.S32.HI UR25, URZ, 0x2, UR8 ;  /* 0x00000002ff197899 */ /* 0x000fe20008011408 */
[----:B-1----:R-:W-:Y:S02]  /*0de0*/  CS2R R6, SRZ ;  /* 0x0000000000067805 */ /* 0x002fe4000001ff00 */
[----:B---3--:R-:W-:-:S04]  /*0df0*/  IADD3 R4, P1, PT, R4, UR6, RZ ;  /* 0x0000000604047c10 */ /* 0x008fc8000ff3e0ff */
[----:B------:R-:W-:Y:S02]  /*0e00*/  IADD3.X R5, PT, PT, R5, UR7, RZ, P1, !PT ;  /* 0x0000000705057c10 */ /* 0x000fe40008ffe4ff */
[----:B------:R-:W-:Y:S02]  /*0e10*/  IADD3 R30, P1, PT, R2, UR22, RZ ;  /* 0x00000016021e7c10 */ /* 0x000fe4000ff3e0ff */
[----:B------:R-:W-:Y:S01]  /*0e20*/  IADD3 R28, P0, PT, R4, UR23, RZ ;  /* 0x00000017041c7c10 */ /* 0x000fe2000ff1e0ff */
[----:B------:R-:W-:Y:S01]  /*0e30*/  LDGSTS.E.LTC128B.64 [R55+0x3800], desc[UR18][R4.64], P5 ;  /* 0x0380000004377fae */ /* 0x000fe2000a9a1612 */
[----:B------:R-:W-:Y:S01]  /*0e40*/  IADD3.X R31, PT, PT, R3, UR5, RZ, P1, !PT ;  /* 0x00000005031f7c10 */ /* 0x000fe20008ffe4ff */
[----:B------:R-:W-:Y:S01]  /*0e50*/  ULOP3.LUT UR5, UR8, 0xfffc, URZ, 0xc0, !UPT ;  /* 0x0000fffc08057892 */ /* 0x000fe2000f8ec0ff */
[----:B------:R-:W-:Y:S01]  /*0e60*/  IADD3 R2, P1, PT, R30, UR10, RZ ;  /* 0x0000000a1e027c10 */ /* 0x000fe2000ff3e0ff */
[----:B------:R1:W-:Y:S01]  /*0e70*/  LDGSTS.E.LTC128B.64 [R55+0x3880], desc[UR18][R4.64+0x80], P4 ;  /* 0x0388008004377fae */ /* 0x0003e2000a1a1612 */
[----:B------:R-:W-:Y:S01]  /*0e80*/  LOP3.LUT P5, R42, R67, 0x8, RZ, 0xc0, !PT ;  /* 0x00000008432a7812 */ /* 0x000fe200078ac0ff */
[----:B------:R-:W-:Y:S01]  /*0e90*/  UIADD3 UR26, UPT, UPT, UR26, -UR5, URZ ;  /* 0x800000051a1a7290 */ /* 0x000fe2000fffe0ff */
[----:B------:R-:W-:Y:S01]  /*0ea0*/  LOP3.LUT P4, R41, R41, 0x8, RZ, 0xc0, !PT ;  /* 0x0000000829297812 */ /* 0x000fe2000788c0ff */
[----:B------:R-:W0:Y:S01]  /*0eb0*/  LDGDEPBAR ;  /* 0x00000000000079af */ /* 0x000e220000000000 */
[----:B------:R-:W-:-:S02]  /*0ec0*/  IADD3.X R3, PT, PT, R31, UR11, RZ, P1, !PT ;  /* 0x0000000b1f037c10 */ /* 0x000fc40008ffe4ff */
[----:B------:R-:W-:Y:S01]  /*0ed0*/  LOP3.LUT P1, R38, R66, 0x8, RZ, 0xc0, !PT ;  /* 0x0000000842267812 */ /* 0x000fe2000782c0ff */
[----:B------:R-:W-:Y:S01]  /*0ee0*/  LDGSTS.E.LTC128B.64 [R55+0x1000], desc[UR18][R30.64], P3 ;  /* 0x010000001e377fae */ /* 0x000fe200099a1612 */
[----:B------:R-:W-:Y:S02]  /*0ef0*/  LOP3.LUT P3, R40, R40, 0x8, RZ, 0xc0, !PT ;  /* 0x0000000828287812 */ /* 0x000fe4000786c0ff */
[----:B------:R-:W-:Y:S01]  /*0f00*/  IADD3.X R29, PT, PT, R5, UR9, RZ, P0, !PT ;  /* 0x00000009051d7c10 */ /* 0x000fe200087fe4ff */
[----:B------:R-:W-:Y:S01]  /*0f10*/  LDGSTS.E.LTC128B.64 [R55+0x1080], desc[UR18][R30.64+0x80], P2 ;  /* 0x010800801e377fae */ /* 0x000fe200091a1612 */
[----:B------:R-:W-:-:S03]  /*0f20*/  LOP3.LUT P2, R39, R39, 0x8, RZ, 0xc0, !PT ;  /* 0x0000000827277812 */ /* 0x000fc6000784c0ff */
[----:B------:R-:W-:Y:S04]  /*0f30*/  LDGSTS.E.LTC128B.64 [R55+0x1800], desc[UR18][R2.64], P6 ;  /* 0x0180000002377fae */ /* 0x000fe8000b1a1612 */
[----:B------:R2:W-:Y:S04]  /*0f40*/  LDGSTS.E.LTC128B.64 [R55+0x1880], desc[UR18][R2.64+0x80], P5 ;  /* 0x0188008002377fae */ /* 0x0005e8000a9a1612 */
[----:B------:R-:W-:Y:S01]  /*0f50*/  LDGSTS.E.LTC128B.64 [R55+0x4000], desc[UR18][R28.64], P4 ;  /* 0x040000001c377fae */ /* 0x000fe2000a1a1612 */
[----:B-1----:R-:W-:-:S03]  /*0f60*/  IADD3 R4, P0, PT, R28, UR6, RZ ;  /* 0x000000061c047c10 */ /* 0x002fc6000ff1e0ff */
[----:B------:R-:W-:Y:S01]  /*0f70*/  LDGSTS.E.LTC128B.64 [R55+0x4080], desc[UR18][R28.64+0x80], P3 ;  /* 0x040800801c377fae */ /* 0x000fe200099a1612 */
[----:B------:R-:W-:Y:S01]  /*0f80*/  ULOP3.LUT UR6, UR26, 0x80, URZ, 0xc0, !UPT ;  /* 0x000000801a067892 */ /* 0x000fe2000f8ec0ff */
[----:B------:R-:W-:-:S03]  /*0f90*/  IADD3.X R5, PT, PT, R29, UR7, RZ, P0, !PT ;  /* 0x000000071d057c10 */ /* 0x000fc600087fe4ff */
[----:B------:R-:W-:Y:S01]  /*0fa0*/  ULEA.HI UR6, UR6, UR26, URZ, 0x19 ;  /* 0x0000001a06067291 */ /* 0x000fe2000f8fc8ff */
[----:B------:R-:W-:Y:S01]  /*0fb0*/  ISETP.NE.AND P0, PT, RZ, UR30, PT ;  /* 0x0000001eff007c0c */ /* 0x000fe2000bf05270 */
[----:B------:R-:W-:Y:S02]  /*0fc0*/  LDGSTS.E.LTC128B.64 [R55+0x4800], desc[UR18][R4.64], P2 ;  /* 0x0480000004377fae */ /* 0x000fe400091a1612 */
[----:B------:R-:W-:Y:S01]  /*0fd0*/  UPRMT UR5, UR6, 0x8880, URZ ;  /* 0x0000888006057896 */ /* 0x000fe200080000ff */
[----:B------:R-:W-:Y:S01]  /*0fe0*/  SEL R67, R67, RZ, P0 ;  /* 0x000000ff43437207 */ /* 0x000fe20000000000 */
[----:B------:R-:W-:Y:S01]  /*0ff0*/  ULOP3.LUT UR6, UR6, 0xfffe, URZ, 0xc0, !UPT ;  /* 0x0000fffe06067892 */ /* 0x000fe2000f8ec0ff */
[----:B------:R1:W-:Y:S01]  /*1000*/  LDGSTS.E.LTC128B.64 [R55+0x4880], desc[UR18][R4.64+0x80], P1 ;  /* 0x0488008004377fae */ /* 0x0003e200089a1612 */
[----:B------:R-:W-:Y:S01]  /*1010*/  USHF.R.S32.HI UR5, URZ, 0x1, UR5 ;  /* 0x00000001ff057899 */ /* 0x000fe20008011405 */
[----:B------:R-:W-:Y:S01]  /*1020*/  SEL R66, R66, RZ, P0 ;  /* 0x000000ff42427207 */ /* 0x000fe20000000000 */
[----:B------:R-:W-:Y:S01]  /*1030*/  UIADD3 UR6, UPT, UPT, URZ, -UR6, URZ ;  /* 0x80000006ff067290 */ /* 0x000fe2000fffe0ff */
[----:B------:R-:W0:Y:S01]  /*1040*/  LDGDEPBAR ;  /* 0x00000000000079af */ /* 0x000e220000000000 */
[----:B------:R-:W-:Y:S01]  /*1050*/  UPRMT UR24, UR5, 0x9910, URZ ;  /* 0x0000991005187896 */ /* 0x000fe200080000ff */
[----:B--2---:R-:W-:Y:S01]  /*1060*/  SHF.R.U32.HI R2, RZ, 0x3, R56 ;  /* 0x00000003ff027819 */ /* 0x004fe20000011638 */
[----:B------:R-:W-:-:S02]  /*1070*/  UPRMT UR6, UR6, 0x7710, URZ ;  /* 0x0000771006067896 */ /* 0x000fc400080000ff */
[----:B------:R-:W-:Y:S01]  /*1080*/  USHF.L.U32 UR5, UR25, 0xc, URZ ;  /* 0x0000000c19057899 */ /* 0x000fe200080006ff */
[C---:B------:R-:W-:Y:S01]  /*1090*/  LOP3.LUT R0, R2.reuse, 0x7, R54, 0x78, !PT ;  /* 0x0000000702007812 */ /* 0x040fe200078e7836 */
[----:B------:R-:W-:Y:S02]  /*10a0*/  UIADD3 UR6, UPT, UPT, UR26, UR6, URZ ;  /* 0x000000061a067290 */ /* 0x000fe4000fffe0ff */
[----:B------:R-:W-:Y:S02]  /*10b0*/  ULEA UR32, UR24, UR5, 0x7 ;  /* 0x0000000518207291 */ /* 0x000fe4000f8e38ff */
[----:B------:R-:W-:Y:S01]  /*10c0*/  IMAD R0, R2, 0x10, R0 ;  /* 0x0000001002007824 */ /* 0x000fe200078e0200 */
[----:B------:R-:W-:Y:S02]  /*10d0*/  UPRMT UR33, UR6, 0x8880, URZ ;  /* 0x0000888006217896 */ /* 0x000fe400080000ff */
[----:B------:R-:W-:Y:S02]  /*10e0*/  ULOP3.LUT UR26, UR6, 0xffff, URZ, 0xc0, !UPT ;  /* 0x0000ffff061a7892 */ /* 0x000fe4000f8ec0ff */
[----:B------:R-:W-:Y:S01]  /*10f0*/  LEA R0, R0, UR4, 0x4 ;  /* 0x0000000400007c11 */ /* 0x000fe2000f8e20ff */
[----:B------:R-:W-:-:S02]  /*1100*/  ULEA UR33, UR33, UR5, 0x7 ;  /* 0x0000000521217291 */ /* 0x000fc4000f8e38ff */
[----:B------:R-:W-:Y:S01]  /*1110*/  UPRMT UR26, UR26, 0x8880, URZ ;  /* 0x000088801a1a7896 */ /* 0x000fe200080000ff */
[----:B-1----:R-:W-:Y:S01]  /*1120*/  CS2R R4, SRZ ;  /* 0x0000000000047805 */ /* 0x002fe2000001ff00 */
[----:B------:R-:W-:-:S04]  /*1130*/  DEPBAR.LE SB0, 0x1 ;  /* 0x000080400000791a */ /* 0x000fc80000000000 */
[----:B------:R-:W-:Y:S06]  /*1140*/  BAR.SYNC.DEFER_BLOCKING 0x0 ;  /* 0x0000000000007b1d */ /* 0x000fec0000010000 */
[----:B------:R-:W-:Y:S05]  /*1150*/  BRA.U !UP0, `(.L_x_1) ;  /* 0x0000000508e87547 */ /* 0x000fea000b800000 */
[----:B------:R1:W2:Y:S01]  /*1160*/  LDS.128 R24, [R0+UR32+0x3000] ;  /* 0x0030002000187984 */ /* 0x0002a20008000c00 */
[----:B------:R-:W3:Y:S01]  /*1170*/  LDC.64 R36, c[0x0][0x3b0] ;  /* 0x0000ec00ff247b82 */ /* 0x000ee20000000a00 */
[----:B------:R-:W-:Y:S01]  /*1180*/  IMAD.MOV.U32 R61, RZ, RZ, R30 ;  /* 0x000000ffff3d7224 */ /* 0x000fe200078e001e */
[----:B------:R-:W-:Y:S01]  /*1190*/  MOV R63, R28 ;  /* 0x0000001c003f7202 */ /* 0x000fe20000000f00 */
[----:B------:R1:W1:Y:S01]  /*11a0*/  LDS.128 R20, [R0+UR33] ;  /* 0x0000002100147984 */ /* 0x0002620008000c00 */
[----:B------:R-:W-:Y:S01]  /*11b0*/  IMAD.MOV.U32 R60, RZ, RZ, R31 ;  /* 0x000000ffff3c7224 */ /* 0x000fe200078e001f */
[----:B------:R-:W-:Y:S01]  /*11c0*/  MOV R65, R66 ;  /* 0x0000004200417202 */ /* 0x000fe20000000f00 */
[----:B------:R-:W-:Y:S01]  /*11d0*/  IMAD.MOV.U32 R62, RZ, RZ, R29 ;  /* 0x000000ffff3e7224 */ /* 0x000fe200078e001d */
[----:B------:R-:W-:Y:S01]  /*11e0*/  MOV R64, R67 ;  /* 0x0000004300407202 */ /* 0x000fe20000000f00 */
[----:B------:R-:W1:Y:S01]  /*11f0*/  LDC.64 R2, c[0x0][0x3d0] ;  /* 0x0000f400ff027b82 */ /* 0x000e620000000a00 */
[----:B------:R-:W-:Y:S01]  /*1200*/  CS2R R14, SRZ ;  /* 0x00000000000e7805 */ /* 0x000fe2000001ff00 */
[----:B------:R-:W1:Y:S01]  /*1210*/  LDCU.64 UR8, c[0x0][0x3a8] ;  /* 0x00007500ff0877ac */ /* 0x000e620008000a00 */
[----:B------:R-:W1:Y:S01]  /*1220*/  LDCU.64 UR6, c[0x0][0x3c8] ;  /* 0x00007900ff0677ac */ /* 0x000e620008000a00 */
[----:B------:R-:W-:Y:S01]  /*1230*/  UMOV UR36, 0x2000 ;  /* 0x0000200000247882 */ /* 0x000fe20000000000 */
[----:B------:R-:W-:Y:S01]  /*1240*/  UMOV UR23, 0x2 ;  /* 0x0000000200177882 */ /* 0x000fe20000000000 */
[----:B------:R-:W-:Y:S01]  /*1250*/  UMOV UR17, URZ ;  /* 0x000000ff00117c82 */ /* 0x000fe20008000000 */
[----:B------:R-:W-:Y:S01]  /*1260*/  UMOV UR35, UR30 ;  /* 0x0000001e00237c82 */ /* 0x000fe20008000000 */
[----:B------:R-:W-:Y:S01]  /*1270*/  UMOV UR34, 0x2000 ;  /* 0x0000200000227882 */ /* 0x000fe20000000000 */
[----:B------:R-:W-:Y:S01]  /*1280*/  UMOV UR5, UR32 ;  /* 0x0000002000057c82 */ /* 0x000fe20008000000 */
[----:B------:R-:W-:Y:S01]  /*1290*/  UMOV UR4, UR33 ;  /* 0x0000002100047c82 */ /* 0x000fe20008000000 */
[----:B------:R-:W-:-:S05]  /*12a0*/  UMOV UR10, 0xffffe000 ;  /* 0xffffe000000a7882 */ /* 0x000fca0000000000 */
.L_x_2:
[C---:B-12--5:R-:W5:Y:S01]  /*12b0*/  DMMA.8x8x4 R4, R20.reuse, R24, R4 ;  /* 0x000000181404723f */ /* 0x066f620000000004 */
[----:B------:R-:W-:Y:S01]  /*12c0*/  LDS.128 R28, [R0+UR4+0x400] ;  /* 0x00040004001c7984 */ /* 0x000fe20008000c00 */
[----:B------:R-:W-:Y:S02]  /*12d0*/  UIADD3 UR17, UPT, UPT, UR17, 0x1, URZ ;  /* 0x0000000111117890 */ /* 0x000fe4000fffe0ff */
[----:B------:R-:W-:Y:S01]  /*12e0*/  IADD3 R63, P1, P0, R63, UR6, R2 ;  /* 0x000000063f3f7c10 */ /* 0x000fe2000f83e002 */
[----:B------:R-:W-:Y:S01]  /*12f0*/  VIADD R69, R55, UR34 ;  /* 0x0000002237457c36 */ /* 0x000fe20008000000 */
[----:B---3--:R-:W-:Y:S01]  /*1300*/  IADD3 R61, P3, P2, R61, UR8, R36 ;  /* 0x000000083d3d7c10 */ /* 0x008fe2000fa7e024 */
[----:B------:R-:W-:Y:S01]  /*1310*/  VIADD R59, R0, UR4 ;  /* 0x00000004003b7c36 */ /* 0x000fe20008000000 */
[----:B------:R-:W-:Y:S01]  /*1320*/  IADD3.X R62, PT, PT, R62, UR7, R3, P1, P0 ;  /* 0x000000073e3e7c10 */ /* 0x000fe20008fe0403 */
[----:B------:R-:W1:Y:S01]  /*1330*/  LDS.128 R32, [R0+UR5+0x3400] ;  /* 0x0034000500207984 */ /* 0x000e620008000c00 */
[----:B------:R-:W-:Y:S01]  /*1340*/  LOP3.LUT P1, RZ, R64, 0x1, RZ, 0xc0, !PT ;  /* 0x0000000140ff7812 */ /* 0x000fe2000782c0ff */
[----:B------:R-:W-:Y:S01]  /*1350*/  VIADD R68, R55, UR36 ;  /* 0x0000002437447c36 */ /* 0x000fe20008000000 */
[----:B------:R-:W-:Y:S01]  /*1360*/  IADD3.X R60, PT, PT, R60, UR9, R37, P3, P2 ;  /* 0x000000093c3c7c10 */ /* 0x000fe20009fe4425 */
[----:B------:R-:W-:Y:S01]  /*1370*/  VIADD R58, R0, UR5 ;  /* 0x00000005003a7c36 */ /* 0x000fe20008000000 */
[----:B------:R-:W-:Y:S01]  /*1380*/  LOP3.LUT P0, RZ, R65, 0x1, RZ, 0xc0, !PT ;  /* 0x0000000141ff7812 */ /* 0x000fe2000780c0ff */
[----:B------:R-:W-:Y:S01]  /*1390*/  UISETP.NE.AND UP0, UPT, UR17, 0x3, UPT ;  /* 0x000000031100788c */ /* 0x000fe2000bf05270 */
[-C--:B------:R2:W5:Y:S01]  /*13a0*/  DMMA.8x8x4 R8, R20, R26.reuse, R8 ;  /* 0x0000001a1408723f */ /* 0x0805620000000008 */
[----:B------:R-:W-:Y:S02]  /*13b0*/  UIADD3 UR11, UPT, UPT, UR35, -0x1, URZ ;  /* 0xffffffff230b7890 */ /* 0x000fe4000fffe0ff */
[----:B------:R-:W-:Y:S02]  /*13c0*/  USEL UR16, UR10, 0x1000, !UP0 ;  /* 0x000010000a107887 */ /* 0x000fe4000c000000 */
[----:B------:R-:W-:Y:S02]  /*13d0*/  USEL UR17, UR17, URZ, UP0 ;  /* 0x000000ff11117287 */ /* 0x000fe40008000000 */
[----:B--2---:R-:W-:Y:S01]  /*13e0*/  @P1 IMAD.MOV.U32 R20, RZ, RZ, R61 ;  /* 0x000000ffff141224 */ /* 0x004fe200078e003d */
[----:B------:R-:W-:Y:S01]  /*13f0*/  UISETP.GT.AND UP0, UPT, UR35, -0x1, UPT ;  /* 0xffffffff2300788c */ /* 0x000fe2000bf04270 */
[----:B------:R-:W-:Y:S01]  /*1400*/  @P1 IMAD.MOV.U32 R21, RZ, RZ, R60 ;  /* 0x000000ffff151224 */ /* 0x000fe200078e003c */
[----:B------:R-:W-:Y:S01]  /*1410*/  UIADD3 UR23, UPT, UPT, UR23, 0x1, URZ ;  /* 0x0000000117177890 */ /* 0x000fe2000fffe0ff */
[----:B------:R-:W-:Y:S03]  /*1420*/  UMOV UR35, UR11 ;  /* 0x0000000b00237c82 */ /* 0x000fe60008000000 */
[----:B------:R-:W-:Y:S01]  /*1430*/  @!PT LDS RZ, [RZ] ;  /* 0x00000000fffff984 */ /* 0x000fe20000000800 */
[----:B------:R-:W-:Y:S01]  /*1440*/  @!PT LDS RZ, [RZ] ;  /* 0x00000000fffff984 */ /* 0x000fe20000000800 */
[----:B------:R-:W-:Y:S01]  /*1450*/  @!PT LDS RZ, [RZ] ;  /* 0x00000000fffff984 */ /* 0x000fe20000000800 */
[----:B------:R2:W-:Y:S01]  /*1460*/  @P1 LDGSTS.E.LTC128B.64 [R69], desc[UR18][R20.64] ;  /* 0x0000000014451fae */ /* 0x0005e2000b9a1612 */
[----:B------:R-:W-:Y:S01]  /*1470*/  IADD3 R76, P1, PT, R61, UR8, RZ ;  /* 0x000000083d4c7c10 */ /* 0x000fe2000ff3e0ff */
[C---:B------:R-:W5:Y:S01]  /*1480*/  DMMA.8x8x4 R12, R22.reuse, R26, R12 ;  /* 0x0000001a160c723f */ /* 0x040f62000000000c */
[----:B------:R-:W-:Y:S03]  /*1490*/  UISETP.NE.AND UP1, UPT, UR23, 0x3, UPT ;  /* 0x000000031700788c */ /* 0x000fe6000bf25270 */
[----:B------:R-:W-:Y:S01]  /*14a0*/  IADD3.X R77, PT, PT, R60, UR9, RZ, P1, !PT ;  /* 0x000000093c4d7c10 */ /* 0x000fe20008ffe4ff */
[----:B------:R-:W-:Y:S02]  /*14b0*/  USEL UR22, UR10, 0x1000, !UP1 ;  /* 0x000010000a167887 */ /* 0x000fe4000c800000 */
[----:B------:R-:W-:Y:S02]  /*14c0*/  USEL UR23, UR23, URZ, UP1 ;  /* 0x000000ff17177287 */ /* 0x000fe40008800000 */
[----:B------:R-:W-:Y:S02]  /*14d0*/  UIADD3 UR34, UPT, UPT, UR22, UR34, URZ ;  /* 0x0000002216227290 */ /* 0x000fe4000fffe0ff */
[----:B------:R-:W-:Y:S05]  /*14e0*/  UIADD3 UR36, UPT, UPT, UR22, UR36, URZ ;  /* 0x0000002416247290 */ /* 0x000fea000fffe0ff */
[----:B------:R3:W5:Y:S04]  /*14f0*/  DMMA.8x8x4 R16, R22, R24, R16 ;  /* 0x000000181610723f */ /* 0x0007680000000010 */
[----:B--2---:R-:W-:Y:S02]  /*1500*/  @P0 IMAD.MOV.U32 R20, RZ, RZ, R63 ;  /* 0x000000ffff140224 */ /* 0x004fe400078e003f */
[----:B------:R-:W-:-:S10]  /*1510*/  @P0 IMAD.MOV.U32 R21, RZ, RZ, R62 ;  /* 0x000000ffff150224 */ /* 0x000fd400078e003e */
[C---:B-1---5:R-:W5:Y:S01]  /*1520*/  DMMA.8x8x4 R4, R28.reuse, R32, R4 ;  /* 0x000000201c04723f */ /* 0x062f620000000004 */
[----:B---3--:R3:W-:Y:S03]  /*1530*/  @P0 LDGSTS.E.LTC128B.64 [R68+0x3000], desc[UR18][R20.64] ;  /* 0x0300000014440fae */ /* 0x0087e6000b9a1612 */
[----:B------:R-:W-:Y:S04]  /*1540*/  IADD3 R74, P0, PT, R63, UR6, RZ ;  /* 0x000000063f4a7c10 */ /* 0x000fe8000ff1e0ff */
[----:B------:R-:W-:Y:S01]  /*1550*/  IADD3.X R75, PT, PT, R62, UR7, RZ, P0, !PT ;  /* 0x000000073e4b7c10 */ /* 0x000fe200087fe4ff */
[----:B------:R-:W-:Y:S07]  /*1560*/  LDS.128 R24, [R0+UR5+0x3800] ;  /* 0x0038000500187984 */ /* 0x000fee0008000c00 */
[-C--:B------:R1:W5:Y:S04]  /*1570*/  DMMA.8x8x4 R8, R28, R34.reuse, R8 ;  /* 0x000000221c08723f */ /* 0x0803680000000008 */
[----:B-1----:R-:W-:Y:S02]  /*1580*/  SHF.R.U32.HI R29, RZ, 0x1, R64 ;  /* 0x00000001ff1d7819 */ /* 0x002fe40000011640 */
[----:B------:R-:W-:Y:S02]  /*1590*/  SHF.R.U32.HI R28, RZ, 0x1, R65 ;  /* 0x00000001ff1c7819 */ /* 0x000fe40000011641 */
[----:B------:R-:W-:Y:S02]  /*15a0*/  LOP3.LUT P3, RZ, R29, 0x1, RZ, 0xc0, !PT ;  /* 0x000000011dff7812 */ /* 0x000fe4000786c0ff */
[----:B------:R-:W-:Y:S01]  /*15b0*/  LOP3.LUT P2, RZ, R28, 0x1, RZ, 0xc0, !PT ;  /* 0x000000011cff7812 */ /* 0x000fe2000784c0ff */
[----:B---3--:R-:W1:Y:S05]  /*15c0*/  LDS.128 R20, [R0+UR4+0x800] ;  /* 0x0008000400147984 */ /* 0x008e6a0008000c00 */
[C---:B------:R-:W5:Y:S05]  /*15d0*/  DMMA.8x8x4 R12, R30.reuse, R34, R12 ;  /* 0x000000221e0c723f */ /* 0x040f6a000000000c */
[----:B------:R-:W-:Y:S02]  /*15e0*/  @P3 IMAD.MOV.U32 R28, RZ, RZ, R61 ;  /* 0x000000ffff1c3224 */ /* 0x000fe400078e003d */
[----:B------:R-:W-:Y:S05]  /*15f0*/  @P3 IMAD.MOV.U32 R29, RZ, RZ, R60 ;  /* 0x000000ffff1d3224 */ /* 0x000fea00078e003c */
[----:B------:R-:W-:Y:S01]  /*1600*/  @!PT LDS RZ, [RZ] ;  /* 0x00000000fffff984 */ /* 0x000fe20000000800 */
[----:B------:R-:W-:Y:S01]  /*1610*/  @!PT LDS RZ, [RZ] ;  /* 0x00000000fffff984 */ /* 0x000fe20000000800 */
[----:B------:R-:W-:Y:S01]  /*1620*/  @!PT LDS RZ, [RZ] ;  /* 0x00000000fffff984 */ /* 0x000fe20000000800 */
[----:B------:R2:W-:Y:S04]  /*1630*/  @P3 LDGSTS.E.LTC128B.64 [R69+0x80], desc[UR18][R28.64+0x80] ;  /* 0x000800801c453fae */ /* 0x0005e8000b9a1612 */
[----:B------:R3:W5:Y:S11]  /*1640*/  DMMA.8x8x4 R16, R30, R32, R16 ;  /* 0x000000201e10723f */ /* 0x0007760000000010 */
[----:B------:R-:W-:-:S05]  /*1650*/  @!UPT UIADD3 URZ, UPT, UPT, URZ, URZ, URZ ;  /* 0x000000fffffff290 */ /* 0x000fca000fffe0ff */
[C---:B-1---5:R-:W5:Y:S04]  /*1660*/  DMMA.8x8x4 R4, R20.reuse, R24, R4 ;  /* 0x000000181404723f */ /* 0x062f680000000004 */
[----:B--2---:R-:W-:Y:S02]  /*1670*/  @P2 IMAD.MOV.U32 R28, RZ, RZ, R63 ;  /* 0x000000ffff1c2224 */ /* 0x004fe400078e003f */
[----:B------:R-:W-:Y:S05]  /*1680*/  @P2 IMAD.MOV.U32 R29, RZ, RZ, R62 ;  /* 0x000000ffff1d2224 */ /* 0x000fea00078e003e */
[----:B---3--:R3:W-:Y:S05]  /*1690*/  @P2 LDGSTS.E.LTC128B.64 [R68+0x3080], desc[UR18][R28.64+0x80] ;  /* 0x030800801c442fae */ /* 0x0087ea000b9a1612 */
[-C--:B------:R1:W5:Y:S01]  /*16a0*/  DMMA.8x8x4 R8, R20, R26.reuse, R8 ;  /* 0x0000001a1408723f */ /* 0x0803620000000008 */
[----:B------:R-:W-:Y:S01]  /*16b0*/  LDS.128 R32, [R0+UR5+0x3c00] ;  /* 0x003c000500207984 */ /* 0x000fe20008000c00 */
[----:B------:R-:W-:Y:S02]  /*16c0*/  UIADD3 UR5, UPT, UPT, UR16, UR5, URZ ;  /* 0x0000000510057290 */ /* 0x000fe4000fffe0ff */
[--C-:B-1----:R-:W-:Y:S02]  /*16d0*/  SHF.R.U32.HI R21, RZ, 0x3, R64.reuse ;  /* 0x00000003ff157819 */ /* 0x102fe40000011640 */
[--C-:B------:R-:W-:Y:S02]  /*16e0*/  SHF.R.U32.HI R20, RZ, 0x3, R65.reuse ;  /* 0x00000003ff147819 */ /* 0x100fe40000011641 */
[----:B------:R-:W-:Y:S02]  /*16f0*/  LOP3.LUT P1, RZ, R21, 0x1, RZ, 0xc0, !PT ;  /* 0x0000000115ff7812 */ /* 0x000fe4000782c0ff */
[----:B------:R-:W-:Y:S06]  /*1700*/  LOP3.LUT P0, RZ, R20, 0x1, RZ, 0xc0, !PT ;  /* 0x0000000114ff7812 */ /* 0x000fec000780c0ff */
[C---:B------:R-:W5:Y:S01]  /*1710*/  DMMA.8x8x4 R12, R22.reuse, R26, R12 ;  /* 0x0000001a160c723f */ /* 0x040f62000000000c */
[----:B---3--:R-:W1:Y:S01]  /*1720*/  LDS.128 R28, [R0+UR4+0xc00] ;  /* 0x000c0004001c7984 */ /* 0x008e620008000c00 */
[----:B------:R-:W-:Y:S11]  /*1730*/  UIADD3 UR4, UPT, UPT, UR16, UR4, URZ ;  /* 0x0000000410047290 */ /* 0x000ff6000fffe0ff */
[----:B------:R-:W-:Y:S03]  /*1740*/  @!UPT UIADD3 URZ, UPT, UPT, URZ, URZ, URZ ;  /* 0x000000fffffff290 */ /* 0x000fe6000fffe0ff */
[----:B------:R2:W5:Y:S04]  /*1750*/  DMMA.8x8x4 R16, R22, R24, R16 ;  /* 0x000000181610723f */ /* 0x0005680000000010 */
[----:B--2---:R-:W-:Y:S02]  /*1760*/  SHF.R.U32.HI R23, RZ, 0x2, R64 ;  /* 0x00000002ff177819 */ /* 0x004fe40000011640 */
[----:B------:R-:W-:Y:S02]  /*1770*/  SHF.R.U32.HI R22, RZ, 0x2, R65 ;  /* 0x00000002ff167819 */ /* 0x000fe40000011641 */
[----:B------:R-:W-:Y:S02]  /*1780*/  LOP3.LUT P3, RZ, R23, 0x1, RZ, 0xc0, !PT ;  /* 0x0000000117ff7812 */ /* 0x000fe4000786c0ff */
[----:B------:R-:W-:Y:S11]  /*1790*/  LOP3.LUT P2, RZ, R22, 0x1, RZ, 0xc0, !PT ;  /* 0x0000000116ff7812 */ /* 0x000ff6000784c0ff */
[----:B------:R-:W-:Y:S01]  /*17a0*/  @!PT LDS RZ, [RZ] ;  /* 0x00000000fffff984 */ /* 0x000fe20000000800 */
[----:B------:R-:W-:Y:S01]  /*17b0*/  @!PT LDS RZ, [RZ] ;  /* 0x00000000fffff984 */ /* 0x000fe20000000800 */
[----:B------:R-:W-:Y:S01]  /*17c0*/  @!PT LDS RZ, [RZ] ;  /* 0x00000000fffff984 */ /* 0x000fe20000000800 */
[----:B------:R2:W-:Y:S06]  /*17d0*/  @P3 LDGSTS.E.LTC128B.64 [R69+0x800], desc[UR18][R76.64] ;  /* 0x008000004c453fae */ /* 0x0005ec000b9a1612 */
[----:B------:R2:W-:-:S01]  /*17e0*/  @P2 LDGSTS.E.LTC128B.64 [R68+0x3800], desc[UR18][R74.64] ;  /* 0x038000004a442fae */ /* 0x0005c2000b9a1612 */
[C---:B-1---5:R2:W5:Y:S05]  /*17f0*/  DMMA.8x8x4 R4, R28.reuse, R32, R4 ;  /* 0x000000201c04723f */ /* 0x06256a0000000004 */
[----:B------:R2:W-:Y:S06]  /*1800*/  @P1 LDGSTS.E.LTC128B.64 [R69+0x880], desc[UR18][R76.64+0x80] ;  /* 0x008800804c451fae */ /* 0x0005ec000b9a1612 */
[----:B------:R2:W-:Y:S01]  /*1810*/  @P0 LDGSTS.E.LTC128B.64 [R68+0x3880], desc[UR18][R74.64+0x80] ;  /* 0x038800804a440fae */ /* 0x0005e2000b9a1612 */
[----:B------:R-:W-:Y:S04]  /*1820*/  ISETP.NE.AND P0, PT, RZ, UR11, PT ;  /* 0x0000000bff007c0c */ /* 0x000fe8000bf05270 */
[----:B------:R-:W-:Y:S01]  /*1830*/  SEL R64, R64, RZ, P0 ;  /* 0x000000ff40407207 */ /* 0x000fe20000000000 */
[----:B------:R-:W0:Y:S01]  /*1840*/  LDGDEPBAR ;  /* 0x00000000000079af */ /* 0x000e220000000000 */
[-C--:B------:R2:W5:Y:S03]  /*1850*/  DMMA.8x8x4 R8, R28, R34.reuse, R8 ;  /* 0x000000221c08723f */ /* 0x0805660000000008 */
[----:B------:R-:W-:Y:S11]  /*1860*/  SEL R65, R65, RZ, P0 ;  /* 0x000000ff41417207 */ /* 0x000ff60000000000 */
[----:B------:R-:W-:Y:S02]  /*1870*/  @!UPT UIADD3 URZ, UPT, UPT, URZ, URZ, URZ ;  /* 0x000000fffffff290 */ /* 0x000fe4000fffe0ff */
[C---:B------:R2:W5:Y:S01]  /*1880*/  DMMA.8x8x4 R12, R30.reuse, R34, R12 ;  /* 0x000000221e0c723f */ /* 0x040562000000000c */
[----:B------:R-:W-:Y:S11]  /*1890*/  DEPBAR.LE SB0, 0x1 ;  /* 0x000080400000791a */ /* 0x000ff60000000000 */
[----:B------:R-:W-:Y:S04]  /*18a0*/  @!UPT UIADD3 URZ, UPT, UPT, URZ, URZ, URZ ;  /* 0x000000fffffff290 */ /* 0x000fe8000fffe0ff */
[----:B------:R2:W5:Y:S01]  /*18b0*/  DMMA.8x8x4 R16, R30, R32, R16 ;  /* 0x000000201e10723f */ /* 0x0005620000000010 */
[----:B------:R-:W-:Y:S06]  /*18c0*/  BAR.SYNC.DEFER_BLOCKING 0x0 ;  /* 0x0000000000007b1d */ /* 0x000fec0000010000 */
[----:B------:R2:W1:Y:S08]  /*18d0*/  LDS.128 R20, [R59+UR16] ;  /* 0x000000103b147984 */ /* 0x0004700008000c00 */
[----:B------:R2:W1:Y:S01]  /*18e0*/  LDS.128 R24, [R58+UR16+0x3000] ;  /* 0x003000103a187984 */ /* 0x0004620008000c00 */
[----:B------:R-:W-:Y:S08]  /*18f0*/  BRA.U UP0, `(.L_x_2) ;  /* 0xfffffff9006c7547 */ /* 0x000ff0000b83ffff */
.L_x_1:
[----:B------:R-:W0:Y:S01]  /*1900*/  LDGDEPBAR ;  /* 0x00000000000079af */ /* 0x000e220000000000 */
[----:B------:R-:W3:Y:S01]  /*1910*/  LDCU.128 UR8, c[0x0][0x3f0] ;  /* 0x00007e00ff0877ac */ /* 0x000ee20008000c00 */
[----:B-1----:R-:W-:Y:S02]  /*1920*/  SHF.R.U32.HI R20, RZ, 0x4, R54 ;  /* 0x00000004ff147819 */ /* 0x002fe40000011636 */
[----:B------:R-:W0:Y:S01]  /*1930*/  LDGDEPBAR ;  /* 0x00000000000079af */ /* 0x000e220000000000 */
[----:B------:R-:W1:Y:S01]  /*1940*/  LDCU.64 UR16, c[0x0][0x3e0] ;  /* 0x00007c00ff1077ac */ /* 0x000e620008000a00 */
[----:B------:R-:W-:Y:S02]  /*1950*/  LOP3.LUT R20, R20, 0x1, RZ, 0xc0, !PT ;  /* 0x0000000114147812 */ /* 0x000fe400078ec0ff */
[----:B------:R-:W-:Y:S01]  /*1960*/  LOP3.LUT R2, R54, 0xf, RZ, 0xc0, !PT ;  /* 0x0000000f36027812 */ /* 0x000fe200078ec0ff */
[----:B------:R-:W4:Y:S01]  /*1970*/  LDCU.128 UR4, c[0x0][0x410] ;  /* 0x00008200ff0477ac */ /* 0x000f220008000c00 */
[----:B------:R-:W-:Y:S01]  /*1980*/  ISETP.NE.U32.AND P0, PT, R53, RZ, PT ;  /* 0x000000ff3500720c */ /* 0x000fe20003f05070 */
[----:B------:R-:W-:Y:S01]  /*1990*/  IMAD R20, R57, 0x2, R20 ;  /* 0x0000000239147824 */ /* 0x000fe200078e0214 */
[----:B------:R-:W-:Y:S01]  /*19a0*/  ISETP.NE.U32.AND P3, PT, R52, RZ, PT ;  /* 0x000000ff3400720c */ /* 0x000fe20003f65070 */
[----:B------:R-:W2:Y:S01]  /*19b0*/  LDCU.64 UR22, c[0x0][0x4e8] ;  /* 0x00009d00ff1677ac */ /* 0x000ea20008000a00 */
[----:B------:R-:W-:Y:S01]  /*19c0*/  VIADD R24, R2, UR15 ;  /* 0x0000000f02187c36 */ /* 0x000fe20008000000 */
[----:B------:R-:W-:Y:S01]  /*19d0*/  ISETP.NE.U32.AND P2, PT, R51, RZ, PT ;  /* 0x000000ff3300720c */ /* 0x000fe20003f45070 */
[----:B------:R-:W-:Y:S01]  /*19e0*/  VIADD R20, R20, UR28 ;  /* 0x0000001c14147c36 */ /* 0x000fe20008000000 */
[----:B------:R-:W-:Y:S01]  /*19f0*/  ISETP.NE.U32.AND P6, PT, R50, RZ, PT ;  /* 0x000000ff3200720c */ /* 0x000fe20003fc5070 */
[----:B------:R-:W-:Y:S01]  /*1a00*/  VIADD R26, R2, UR14 ;  /* 0x0000000e021a7c36 */ /* 0x000fe20008000000 */
[----:B---3--:R-:W-:Y:S01]  /*1a10*/  UIADD3 UR34, UP0, UPT, UR8, -UR10, URZ ;  /* 0x8000000a08227290 */ /* 0x008fe2000ff1e0ff */
[----:B------:R-:W-:-:S02]  /*1a20*/  SHF.R.S32.HI R25, RZ, 0x1f, R24 ;  /* 0x0000001fff197819 */ /* 0x000fc40000011418 */
[----:B------:R-:W-:Y:S01]  /*1a30*/  SHF.R.S32.HI R3, RZ, 0x1f, R20 ;  /* 0x0000001fff037819 */ /* 0x000fe20000011414 */
[----:B------:R-:W-:Y:S01]  /*1a40*/  UIADD3.X UR28, UPT, UPT, UR9, ~UR11, URZ, UP0, !UPT ;  /* 0x8000000b091c7290 */ /* 0x000fe200087fe4ff */
[----:B------:R-:W-:Y:S01]  /*1a50*/  SHF.R.S32.HI R27, RZ, 0x1f, R26 ;  /* 0x0000001fff1b7819 */ /* 0x000fe2000001141a */
[----:B------:R-:W3:Y:S01]  /*1a60*/  LDCU.64 UR8, c[0x0][0x400] ;  /* 0x00008000ff0877ac */ /* 0x000ee20008000a00 */
[----:B-1----:R-:W-:Y:S01]  /*1a70*/  IMAD.WIDE.U32 R24, R20, UR16, R24 ;  /* 0x0000001014187c25 */ /* 0x002fe2000f8e0018 */
[----:B------:R-:W-:Y:S01]  /*1a80*/  ISETP.NE.U32.AND P1, PT, R49, RZ, PT ;  /* 0x000000ff3100720c */ /* 0x000fe20003f25070 */
[----:B------:R-:W-:-:S04]  /*1a90*/  DEPBAR.LE SB0, 0x0 ;  /* 0x000080000000791a */ /* 0x000fc80000000000 */
[----:B------:R-:W-:Y:S01]  /*1aa0*/  IMAD R21, R3, UR16, RZ ;  /* 0x0000001003157c24 */ /* 0x000fe2000f8e02ff */
[----:B------:R-:W1:Y:S01]  /*1ab0*/  LDCU.64 UR10, c[0x0][0x3e8] ;  /* 0x00007d00ff0a77ac */ /* 0x000e620008000a00 */
[----:B------:R-:W-:Y:S01]  /*1ac0*/  BAR.SYNC.DEFER_BLOCKING 0x0 ;  /* 0x0000000000007b1d */ /* 0x000fe20000010000 */
[----:B--2---:R-:W-:Y:S01]  /*1ad0*/  LEA R22, P4, R24, UR22, 0x3 ;  /* 0x0000001618167c11 */ /* 0x004fe2000f8818ff */
[----:B------:R-:W-:Y:S01]  /*1ae0*/  IMAD R21, R20, UR17, R21 ;  /* 0x0000001114157c24 */ /* 0x000fe2000f8e0215 */
[----:B----4-:R-:W-:Y:S01]  /*1af0*/  UIADD3 UR35, UP0, UPT, UR4, -UR6, URZ ;  /* 0x8000000604237290 */ /* 0x010fe2000ff1e0ff */
[----:B------:R-:W-:Y:S01]  /*1b00*/  ISETP.NE.U32.AND P5, PT, R48, RZ, PT ;  /* 0x000000ff3000720c */ /* 0x000fe20003fa5070 */
[----:B------:R-:W-:Y:S01]  /*1b10*/  UIMAD.WIDE.U32 UR36, UR27, UR16, URZ ;  /* 0x000000101b2472a5 */ /* 0x000fe2000f8e00ff */
[----:B------:R-:W-:Y:S01]  /*1b20*/  IMAD.IADD R21, R25, 0x1, R21 ;  /* 0x0000000119157824 */ /* 0x000fe200078e0215 */
[----:B------:R-:W-:Y:S01]  /*1b30*/  UIADD3.X UR22, UPT, UPT, UR5, ~UR7, URZ, UP0, !UPT ;  /* 0x8000000705167290 */ /* 0x000fe200087fe4ff */
[----:B------:R-:W2:Y:S01]  /*1b40*/  LDCU.64 UR4, c[0x0][0x4e0] ;  /* 0x00009c00ff0477ac */ /* 0x000ea20008000a00 */
[----:B---3--:R-:W-:-:S02]  /*1b50*/  IMAD R3, R3, UR8, RZ ;  /* 0x0000000803037c24 */ /* 0x008fc4000f8e02ff */
[----:B------:R-:W-:Y:S01]  /*1b60*/  LEA.HI.X R23, R24, UR23, R21, 0x3, P4 ;  /* 0x0000001718177c11 */ /* 0x000fe2000a0f1c15 */
[C---:B------:R-:W-:Y:S01]  /*1b70*/  IMAD.WIDE.U32 R26, R20.reuse, UR8, R26 ;  /* 0x00000008141a7c25 */ /* 0x040fe2000f8e001a */
[----:B------:R-:W3:Y:S01]  /*1b80*/  LDCU.64 UR6, c[0x0][0x408] ;  /* 0x00008100ff0677ac */ /* 0x000ee20008000a00 */
[----:B------:R-:W-:Y:S02]  /*1b90*/  ISETP.NE.U32.AND P4, PT, R47, RZ, PT ;  /* 0x000000ff2f00720c */ /* 0x000fe40003f85070 */
[----:B------:R-:W-:Y:S01]  /*1ba0*/  IMAD R3, R20, UR9, R3 ;  /* 0x0000000914037c24 */ /* 0x000fe2000f8e0203 */
[----:B------:R-:W-:Y:S02]  /*1bb0*/  UIMAD UR23, UR29, UR16, URZ ;  /* 0x000000101d1772a4 */ /* 0x000fe4000f8e02ff */
[----:B------:R-:W-:Y:S01]  /*1bc0*/  ULEA UR34, UP1, UR36, UR34, 0x3 ;  /* 0x0000002224227291 */ /* 0x000fe2000f8218ff */
[----:B------:R-:W-:Y:S01]  /*1bd0*/  IMAD.IADD R3, R27, 0x1, R3 ;  /* 0x000000011b037824 */ /* 0x000fe200078e0203 */
[----:B------:R-:W-:-:S02]  /*1be0*/  UIMAD UR23, UR27, UR17, UR23 ;  /* 0x000000111b1772a4 */ /* 0x000fc4000f8e0217 */
[----:B------:R-:W-:Y:S01]  /*1bf0*/  UIMAD UR29, UR29, UR8, URZ ;  /* 0x000000081d1d72a4 */ /* 0x000fe2000f8e02ff */
[----:B------:R-:W-:Y:S01]  /*1c00*/  @!PT LDS RZ, [RZ] ;  /* 0x00000000fffff984 */ /* 0x000fe20000000800 */
[----:B------:R-:W-:Y:S01]  /*1c10*/  @!PT LDS RZ, [RZ] ;  /* 0x00000000fffff984 */ /* 0x000fe20000000800 */
[----:B------:R-:W-:Y:S01]  /*1c20*/  @!PT LDS RZ, [RZ] ;  /* 0x00000000fffff984 */ /* 0x000fe20000000800 */
[----:B------:R-:W-:Y:S01]  /*1c30*/  LDGSTS.E.LTC128B.64 [R55], desc[UR18][R22.64], P0 ;  /* 0x0000000016377fae */ /* 0x000fe200081a1612 */
[----:B-1----:R-:W-:Y:S01]  /*1c40*/  IADD3 R24, P0, PT, R22, UR10, RZ ;  /* 0x0000000a16187c10 */ /* 0x002fe2000ff1e0ff */
[----:B------:R-:W-:Y:S02]  /*1c50*/  UIADD3 UR23, UPT, UPT, UR37, UR23, URZ ;  /* 0x0000001725177290 */ /* 0x000fe4000fffe0ff */
[----:B------:R-:W-:Y:S01]  /*1c60*/  LDGSTS.E.LTC128B.64 [R55+0x80], desc[UR18][R22.64+0x80], P3 ;  /* 0x0008008016377fae */ /* 0x000fe200099a1612 */
[----:B------:R-:W-:Y:S01]  /*1c70*/  IADD3.X R25, PT, PT, R23, UR11, RZ, P0, !PT ;  /* 0x0000000b17197c10 */ /* 0x000fe200087fe4ff */
[----:B------:R-:W-:Y:S01]  /*1c80*/  ULEA.HI.X UR23, UR36, UR28, UR23, 0x3, UP1 ;  /* 0x0000001c24177291 */ /* 0x000fe200088f1c17 */
[----:B--2---:R-:W-:Y:S01]  /*1c90*/  LEA R2, P0, R26, UR4, 0x3 ;  /* 0x000000041a027c11 */ /* 0x004fe2000f8018ff */
[----:B------:R-:W-:Y:S01]  /*1ca0*/  UIMAD UR29, UR27, UR9, UR29 ;  /* 0x000000091b1d72a4 */ /* 0x000fe2000f8e021d */
[----:B------:R-:W-:Y:S01]  /*1cb0*/  ISETP.NE.U32.AND P3, PT, R46, RZ, PT ;  /* 0x000000ff2e00720c */ /* 0x000fe20003f65070 */
[----:B------:R-:W-:Y:S01]  /*1cc0*/  LDGSTS.E.LTC128B.64 [R55+0x800], desc[UR18][R24.64], P2 ;  /* 0x0080000018377fae */ /* 0x000fe200091a1612 */
[----:B------:R-:W-:Y:S01]  /*1cd0*/  LEA.HI.X R3, R26, UR5, R3, 0x3, P0 ;  /* 0x000000051a037c11 */ /* 0x000fe200080f1c03 */
[----:B------:R-:W-:Y:S01]  /*1ce0*/  UIMAD.WIDE.U32 UR4, UR27, UR8, URZ ;  /* 0x000000081b0472a5 */ /* 0x000fe2000f8e00ff */
[----:B------:R-:W-:Y:S01]  /*1cf0*/  ISETP.NE.U32.AND P2, PT, R45, RZ, PT ;  /* 0x000000ff2d00720c */ /* 0x000fe20003f45070 */
[----:B------:R1:W-:Y:S01]  /*1d00*/  LDGSTS.E.LTC128B.64 [R55+0x880], desc[UR18][R24.64+0x80], P6 ;  /* 0x0088008018377fae */ /* 0x0003e2000b1a1612 */
[----:B------:R-:W-:Y:S01]  /*1d10*/  ISETP.NE.U32.AND P0, PT, R44, RZ, PT ;  /* 0x000000ff2c00720c */ /* 0x000fe20003f05070 */
[----:B------:R-:W-:Y:S01]  /*1d20*/  ULEA UR35, UP0, UR4, UR35, 0x3 ;  /* 0x0000002304237291 */ /* 0x000fe2000f8018ff */
[----:B------:R-:W-:Y:S01]  /*1d30*/  ISETP.NE.U32.AND P6, PT, R43, RZ, PT ;  /* 0x000000ff2b00720c */ /* 0x000fe20003fc5070 */
[----:B------:R-:W-:Y:S01]  /*1d40*/  LDGSTS.E.LTC128B.64 [R55+0x3000], desc[UR18][R2.64], P1 ;  /* 0x0300000002377fae */ /* 0x000fe200089a1612 */
[----:B---3--:R-:W-:Y:S01]  /*1d50*/  IADD3 R20, P1, PT, R2, UR6, RZ ;  /* 0x0000000602147c10 */ /* 0x008fe2000ff3e0ff */
[----:B------:R-:W-:-:S02]  /*1d60*/  UIADD3 UR29, UPT, UPT, UR5, UR29, URZ ;  /* 0x0000001d051d7290 */ /* 0x000fc4000fffe0ff */
[----:B------:R2:W-:Y:S01]  /*1d70*/  LDGSTS.E.LTC128B.64 [R55+0x3080], desc[UR18][R2.64+0x80], P5 ;  /* 0x0308008002377fae */ /* 0x0005e2000a9a1612 */
[----:B------:R-:W-:Y:S01]  /*1d80*/  IADD3.X R21, PT, PT, R3, UR7, RZ, P1, !PT ;  /* 0x0000000703157c10 */ /* 0x000fe20008ffe4ff */
[----:B------:R-:W-:Y:S01]  /*1d90*/  ULEA.HI.X UR22, UR4, UR22, UR29, 0x3, UP0 ;  /* 0x0000001604167291 */ /* 0x000fe200080f1c1d */
[----:B------:R-:W-:Y:S01]  /*1da0*/  ISETP.NE.U32.AND P5, PT, R42, RZ, PT ;  /* 0x000000ff2a00720c */ /* 0x000fe20003fa5070 */
[----:B------:R-:W-:Y:S02]  /*1db0*/  UISETP.GE.AND UP0, UPT, UR31, 0x10, UPT ;  /* 0x000000101f00788c */ /* 0x000fe4000bf06270 */
[----:B------:R-:W-:Y:S01]  /*1dc0*/  LDGSTS.E.LTC128B.64 [R55+0x3800], desc[UR18][R20.64], P4 ;  /* 0x0380000014377fae */ /* 0x000fe2000a1a1612 */
[----:B------:R-:W-:-:S03]  /*1dd0*/  ISETP.NE.U32.AND P4, PT, R41, RZ, PT ;  /* 0x000000ff2900720c */ /* 0x000fc60003f85070 */
[----:B------:R3:W-:Y:S01]  /*1de0*/  LDGSTS.E.LTC128B.64 [R55+0x3880], desc[UR18][R20.64+0x80], P3 ;  /* 0x0388008014377fae */ /* 0x0007e200099a1612 */
[----:B------:R-:W-:-:S03]  /*1df0*/  ISETP.NE.U32.AND P3, PT, R40, RZ, PT ;  /* 0x000000ff2800720c */ /* 0x000fc60003f65070 */
[----:B------:R-:W0:Y:S01]  /*1e00*/  LDGDEPBAR ;  /* 0x00000000000079af */ /* 0x000e220000000000 */
[----:B-1----:R-:W-:-:S04]  /*1e10*/  IADD3 R24, P1, PT, R24, UR34, RZ ;  /* 0x0000002218187c10 */ /* 0x002fc8000ff3e0ff */
[----:B------:R-:W-:Y:S02]  /*1e20*/  IADD3.X R25, PT, PT, R25, UR23, RZ, P1, !PT ;  /* 0x0000001719197c10 */ /* 0x000fe40008ffe4ff */
[----:B--2---:R-:W-:-:S03]  /*1e30*/  IADD3 R2, P1, PT, R24, UR10, RZ ;  /* 0x0000000a18027c10 */ /* 0x004fc6000ff3e0ff */
[----:B------:R1:W-:Y:S01]  /*1e40*/  LDGSTS.E.LTC128B.64 [R55+0x1000], desc[UR18][R24.64], P2 ;  /* 0x0100000018377fae */ /* 0x0003e200091a1612 */
[----:B------:R-:W-:Y:S02]  /*1e50*/  ISETP.NE.U32.AND P2, PT, R39, RZ, PT ;  /* 0x000000ff2700720c */ /* 0x000fe40003f45070 */
[----:B------:R-:W-:Y:S01]  /*1e60*/  IADD3.X R3, PT, PT, R25, UR11, RZ, P1, !PT ;  /* 0x0000000b19037c10 */ /* 0x000fe20008ffe4ff */
[----:B------:R1:W-:Y:S01]  /*1e70*/  LDGSTS.E.LTC128B.64 [R55+0x1080], desc[UR18][R24.64+0x80], P0 ;  /* 0x0108008018377fae */ /* 0x0003e200081a1612 */
[----:B------:R-:W-:Y:S02]  /*1e80*/  IADD3 R22, P0, PT, R20, UR35, RZ ;  /* 0x0000002314167c10 */ /* 0x000fe4000ff1e0ff */
[----:B------:R-:W-:Y:S01]  /*1e90*/  ISETP.NE.U32.AND P1, PT, R38, RZ, PT ;  /* 0x000000ff2600720c */ /* 0x000fe20003f25070 */
[----:B------:R1:W-:Y:S01]  /*1ea0*/  LDGSTS.E.LTC128B.64 [R55+0x1800], desc[UR18][R2.64], P6 ;  /* 0x0180000002377fae */ /* 0x0003e2000b1a1612 */
[----:B------:R-:W-:Y:S02]  /*1eb0*/  IADD3.X R23, PT, PT, R21, UR22, RZ, P0, !PT ;  /* 0x0000001615177c10 */ /* 0x000fe400087fe4ff */
[----:B---3--:R-:W-:Y:S01]  /*1ec0*/  IADD3 R20, P0, PT, R22, UR6, RZ ;  /* 0x0000000616147c10 */ /* 0x008fe2000ff1e0ff */
[----:B------:R1:W-:Y:S03]  /*1ed0*/  LDGSTS.E.LTC128B.64 [R55+0x1880], desc[UR18][R2.64+0x80], P5 ;  /* 0x0188008002377fae */ /* 0x0003e6000a9a1612 */
[----:B------:R-:W-:Y:S01]  /*1ee0*/  IADD3.X R21, PT, PT, R23, UR7, RZ, P0, !PT ;  /* 0x0000000717157c10 */ /* 0x000fe200087fe4ff */
[----:B------:R1:W-:Y:S04]  /*1ef0*/  LDGSTS.E.LTC128B.64 [R55+0x4000], desc[UR18][R22.64], P4 ;  /* 0x0400000016377fae */ /* 0x0003e8000a1a1612 */
[----:B------:R1:W-:Y:S04]  /*1f00*/  LDGSTS.E.LTC128B.64 [R55+0x4080], desc[UR18][R22.64+0x80], P3 ;  /* 0x0408008016377fae */ /* 0x0003e800099a1612 */
[----:B------:R1:W-:Y:S04]  /*1f10*/  LDGSTS.E.LTC128B.64 [R55+0x4800], desc[UR18][R20.64], P2 ;  /* 0x0480000014377fae */ /* 0x0003e800091a1612 */
[----:B------:R1:W-:Y:S04]  /*1f20*/  LDGSTS.E.LTC128B.64 [R55+0x4880], desc[UR18][R20.64+0x80], P1 ;  /* 0x0488008014377fae */ /* 0x0003e800089a1612 */
[----:B------:R-:W0:Y:S01]  /*1f30*/  LDGDEPBAR ;  /* 0x00000000000079af */ /* 0x000e220000000000 */
[----:B------:R-:W-:-:S04]  /*1f40*/  DEPBAR.LE SB0, 0x1 ;  /* 0x000080400000791a */ /* 0x000fc80000000000 */
[----:B------:R-:W-:Y:S06]  /*1f50*/  BAR.SYNC.DEFER_BLOCKING 0x0 ;  /* 0x0000000000007b1d */ /* 0x000fec0000010000 */
[----:B------:R-:W-:Y:S05]  /*1f60*/  BRA.U !UP0, `(.L_x_3) ;  /* 0x0000000908007547 */ /* 0x000fea000b800000 */
[----:B------:R2:W3:Y:S01]  /*1f70*/  LDS.128 R44, [R0+UR32+0x3000] ;  /* 0x00300020002c7984 */ /* 0x0004e20008000c00 */
[----:B-1----:R-:W1:Y:S01]  /*1f80*/  LDC.64 R20, c[0x0][0x3f0] ;  /* 0x0000fc00ff147b82 */ /* 0x002e620000000a00 */
[----:B------:R-:W-:Y:S01]  /*1f90*/  IMAD.MOV.U32 R49, RZ, RZ, R24 ;  /* 0x000000ffff317224 */ /* 0x000fe200078e0018 */
[----:B------:R-:W-:Y:S01]  /*1fa0*/  MOV R51, R22 ;  /* 0x0000001600337202 */ /* 0x000fe20000000f00 */
[----:B------:R2:W1:Y:S01]  /*1fb0*/  LDS.128 R40, [R0+UR33] ;  /* 0x0000002100287984 */ /* 0x0004620008000c00 */
[----:B------:R-:W-:Y:S01]  /*1fc0*/  IMAD.MOV.U32 R48, RZ, RZ, R25 ;  /* 0x000000ffff307224 */ /* 0x000fe200078e0019 */
[----:B------:R-:W-:Y:S01]  /*1fd0*/  MOV R50, R23 ;  /* 0x0000001700327202 */ /* 0x000fe20000000f00 */
[----:B------:R-:W1:Y:S02]  /*1fe0*/  LDCU.64 UR6, c[0x0][0x3e8] ;  /* 0x00007d00ff0677ac */ /* 0x000e640008000a00 */
[----:B------:R-:W1:Y:S01]  /*1ff0*/  LDC.64 R2, c[0x0][0x410] ;  /* 0x00010400ff027b82 */ /* 0x000e620000000a00 */
[----:B------:R-:W1:Y:S01]  /*2000*/  LDCU.64 UR4, c[0x0][0x408] ;  /* 0x00008100ff0477ac */ /* 0x000e620008000a00 */
[----:B------:R-:W-:Y:S01]  /*2010*/  UMOV UR11, URZ ;  /* 0x000000ff000b7c82 */ /* 0x000fe20008000000 */
[----:B------:R-:W-:Y:S01]  /*2020*/  UMOV UR17, 0x2 ;  /* 0x0000000200117882 */ /* 0x000fe20000000000 */
[----:B------:R-:W-:Y:S01]  /*2030*/  UMOV UR23, 0x2000 ;  /* 0x0000200000177882 */ /* 0x000fe20000000000 */
[----:B------:R-:W-:Y:S01]  /*2040*/  UMOV UR22, 0x2000 ;  /* 0x0000200000167882 */ /* 0x000fe20000000000 */
[----:B------:R-:W-:-:S05]  /*2050*/  UMOV UR8, 0xffffe000 ;  /* 0xffffe00000087882 */ /* 0x000fca0000000000 */
.L_x_4:
[----:B------:R-:W-:Y:S01]  /*2060*/  LDS.128 R36, [R0+UR33+0x400] ;  /* 0x0004002100247984 */ /* 0x000fe20008000c00 */
[----:B------:R-:W-:Y:S01]  /*2070*/  LOP3.LUT P5, RZ, R67, 0x1, RZ, 0xc0, !PT ;  /* 0x0000000143ff7812 */ /* 0x000fe200078ac0ff */
[----:B------:R-:W-:Y:S01]  /*2080*/  VIADD R23, R55, UR23 ;  /* 0x0000001737177c36 */ /* 0x000fe20008000000 */
[----:B------:R-:W-:Y:S01]  /*2090*/  LOP3.LUT P4, RZ, R66, 0x1, RZ, 0xc0, !PT ;  /* 0x0000000142ff7812 */ /* 0x000fe2000788c0ff */
[----:B------:R-:W4:Y:S01]  /*20a0*/  LDS.128 R32, [R0+UR32+0x3400] ;  /* 0x0034002000207984 */ /* 0x000f220008000c00 */
[----:B-1----:R-:W-:Y:S01]  /*20b0*/  IADD3 R49, P3, P2, R49, UR6, R20 ;  /* 0x0000000631317c10 */ /* 0x002fe2000fa7e014 */
[----:B------:R-:W-:Y:S01]  /*20c0*/  VIADD R22, R55, UR22 ;  /* 0x0000001637167c36 */ /* 0x000fe20008000000 */
[----:B------:R-:W-:Y:S01]  /*20d0*/  IADD3 R51, P1, P0, R51, UR4, R2 ;  /* 0x0000000433337c10 */ /* 0x000fe2000f83e002 */
[----:B------:R-:W-:-:S04]  /*20e0*/  DEPBAR.LE SB5, 0x3 ;  /* 0x0000d0c00000791a */ /* 0x000fc80000000000 */
[----:B---3--:R-:W5:Y:S01]  /*20f0*/  DMMA.8x8x4 R4, R40, R44, R4 ;  /* 0x0000002c2804723f */ /* 0x008f620000000004 */
[----:B------:R-:W-:Y:S01]  /*2100*/  IADD3.X R48, PT, PT, R48, UR7, R21, P3, P2 ;  /* 0x0000000730307c10 */ /* 0x000fe20009fe4415 */
[----:B------:R-:W-:Y:S01]  /*2110*/  UIADD3 UR11, UPT, UPT, UR11, 0x1, URZ ;  /* 0x000000010b0b7890 */ /* 0x000fe2000fffe0ff */
[----:B------:R-:W-:Y:S01]  /*2120*/  IADD3.X R50, PT, PT, R50, UR5, R3, P1, P0 ;  /* 0x0000000532327c10 */ /* 0x000fe20008fe0403 */
[----:B------:R-:W-:Y:S01]  /*2130*/  UIADD3 UR9, UPT, UPT, UR30, -0x1, URZ ;  /* 0xffffffff1e097890 */ /* 0x000fe2000fffe0ff */
[----:B------:R-:W-:Y:S01]  /*2140*/  @P5 IMAD.MOV.U32 R26, RZ, RZ, R49 ;  /* 0x000000ffff1a5224 */ /* 0x000fe200078e0031 */
[----:B------:R-:W-:Y:S01]  /*2150*/  UISETP.NE.AND UP0, UPT, UR11, 0x3, UPT ;  /* 0x000000030b00788c */ /* 0x000fe2000bf05270 */
[----:B------:R-:W-:Y:S01]  /*2160*/  @P5 IMAD.MOV.U32 R27, RZ, RZ, R48 ;  /* 0x000000ffff1b5224 */ /* 0x000fe200078e0030 */
[----:B------:R-:W-:Y:S01]  /*2170*/  UIADD3 UR17, UPT, UPT, UR17, 0x1, URZ ;  /* 0x0000000111117890 */ /* 0x000fe2000fffe0ff */
[----:B------:R-:W-:Y:S01]  /*2180*/  @P4 IMAD.MOV.U32 R24, RZ, RZ, R51 ;  /* 0x000000ffff184224 */ /* 0x000fe200078e0033 */
[----:B------:R-:W-:Y:S01]  /*2190*/  USEL UR10, UR8, 0x1000, !UP0 ;  /* 0x00001000080a7887 */ /* 0x000fe2000c000000 */
[----:B------:R-:W-:Y:S01]  /*21a0*/  @P4 IMAD.MOV.U32 R25, RZ, RZ, R50 ;  /* 0x000000ffff194224 */ /* 0x000fe200078e0032 */
[----:B------:R-:W-:Y:S01]  /*21b0*/  @!PT LDS RZ, [RZ] ;  /* 0x00000000fffff984 */ /* 0x000fe20000000800 */
[----:B------:R-:W-:Y:S01]  /*21c0*/  @!PT LDS RZ, [RZ] ;  /* 0x00000000fffff984 */ /* 0x000fe20000000800 */
[----:B------:R-:W-:Y:S01]  /*21d0*/  @!PT LDS RZ, [RZ] ;  /* 0x00000000fffff984 */ /* 0x000fe20000000800 */
[----:B------:R-:W-:Y:S01]  /*21e0*/  @P5 LDGSTS.E.LTC128B.64 [R23], desc[UR18][R26.64] ;  /* 0x000000001a175fae */ /* 0x000fe2000b9a1612 */
[----:B------:R-:W-:Y:S01]  /*21f0*/  USEL UR11, UR11, URZ, UP0 ;  /* 0x000000ff0b0b7287 */ /* 0x000fe20008000000 */
[----:B------:R-:W-:-:S04]  /*2200*/  DEPBAR.LE SB5, 0x3 ;  /* 0x0000d0c00000791a */ /* 0x000fc80000000000 */
[----:B------:R-:W5:Y:S01]  /*2210*/  DMMA.8x8x4 R8, R40, R46, R8 ;  /* 0x0000002e2808723f */ /* 0x000f620000000008 */
[----:B------:R1:W-:Y:S01]  /*2220*/  @P4 LDGSTS.E.LTC128B.64 [R22+0x3000], desc[UR18][R24.64] ;  /* 0x0300000018164fae */ /* 0x0003e2000b9a1612 */
[----:B------:R-:W-:Y:S02]  /*2230*/  UISETP.GT.AND UP0, UPT, UR30, -0x1, UPT ;  /* 0xffffffff1e00788c */ /* 0x000fe4000bf04270 */
[----:B------:R-:W-:Y:S01]  /*2240*/  UISETP.NE.AND UP1, UPT, UR17, 0x3, UPT ;  /* 0x000000031100788c */ /* 0x000fe2000bf25270 */
[----:B------:R-:W-:Y:S01]  /*2250*/  LDS.128 R28, [R0+UR33+0x800] ;  /* 0x00080021001c7984 */ /* 0x000fe20008000c00 */
[----:B------:R-:W-:Y:S02]  /*2260*/  UMOV UR30, UR9 ;  /* 0x00000009001e7c82 */ /* 0x000fe40008000000 */
[----:B------:R-:W-:Y:S02]  /*2270*/  USEL UR16, UR8, 0x1000, !UP1 ;  /* 0x0000100008107887 */ /* 0x000fe4000c800000 */
[----:B------:R-:W-:-:S02]  /*2280*/  USEL UR17, UR17, URZ, UP1 ;  /* 0x000000ff11117287 */ /* 0x000fc40008800000 */
[----:B------:R-:W-:Y:S02]  /*2290*/  UIADD3 UR22, UPT, UPT, UR16, UR22, URZ ;  /* 0x0000001610167290 */ /* 0x000fe4000fffe0ff */
[----:B------:R-:W-:Y:S01]  /*22a0*/  UIADD3 UR23, UPT, UPT, UR16, UR23, URZ ;  /* 0x0000001710177290 */ /* 0x000fe2000fffe0ff */
[----:B------:R-:W-:-:S04]  /*22b0*/  DEPBAR.LE SB5, 0x3 ;  /* 0x0000d0c00000791a */ /* 0x000fc80000000000 */
[----:B------:R-:W5:Y:S01]  /*22c0*/  DMMA.8x8x4 R12, R42, R46, R12 ;  /* 0x0000002e2a0c723f */ /* 0x000f62000000000c */
[----:B-1----:R-:W1:Y:S01]  /*22d0*/  LDS.128 R24, [R0+UR32+0x3800] ;  /* 0x0038002000187984 */ /* 0x002e620008000c00 */
[----:B------:R-:W-:-:S14]  /*22e0*/  DEPBAR.LE SB5, 0x3 ;  /* 0x0000d0c00000791a */ /* 0x000fdc0000000000 */
[----:B------:R3:W5:Y:S02]  /*22f0*/  DMMA.8x8x4 R16, R42, R44, R16 ;  /* 0x0000002c2a10723f */ /* 0x0007640000000010 */
[----:B---3--:R-:W-:Y:S01]  /*2300*/  VIADD R44, R0, UR32 ;  /* 0x00000020002c7c36 */ /* 0x008fe20008000000 */
[----:B------:R-:W-:-:S13]  /*2310*/  DEPBAR.LE SB5, 0x3 ;  /* 0x0000d0c00000791a */ /* 0x000fda0000000000 */
[----:B----4-:R-:W5:Y:S01]  /*2320*/  DMMA.8x8x4 R4, R36, R32, R4 ;  /* 0x000000202404723f */ /* 0x010f620000000004 */
[----:B------:R-:W-:-:S15]  /*2330*/  DEPBAR.LE SB5, 0x3 ;  /* 0x0000d0c00000791a */ /* 0x000fde0000000000 */
[----:B------:R-:W5:Y:S01]  /*2340*/  DMMA.8x8x4 R8, R36, R34, R8 ;  /* 0x000000222408723f */ /* 0x000f620000000008 */
[----:B------:R-:W-:-:S15]  /*2350*/  DEPBAR.LE SB5, 0x3 ;  /* 0x0000d0c00000791a */ /* 0x000fde0000000000 */
[----:B------:R-:W5:Y:S01]  /*2360*/  DMMA.8x8x4 R12, R38, R34, R12 ;  /* 0x00000022260c723f */ /* 0x000f62000000000c */
[----:B------:R-:W-:-:S15]  /*2370*/  DEPBAR.LE SB5, 0x3 ;  /* 0x0000d0c00000791a */ /* 0x000fde0000000000 */
[----:B------:R3:W5:Y:S02]  /*2380*/  DMMA.8x8x4 R36, R38, R32, R16 ;  /* 0x000000202624723f */ /* 0x0007640000000010 */
[----:B---3--:R-:W-:Y:S02]  /*2390*/  SHF.R.U32.HI R16, RZ, 0x1, R67 ;  /* 0x00000001ff107819 */ /* 0x008fe40000011643 */
[----:B------:R-:W-:Y:S02]  /*23a0*/  SHF.R.U32.HI R17, RZ, 0x1, R66 ;  /* 0x00000001ff117819 */ /* 0x000fe40000011642 */
[----:B------:R-:W-:Y:S02]  /*23b0*/  LOP3.LUT P1, RZ, R16, 0x1, RZ, 0xc0, !PT ;  /* 0x0000000110ff7812 */ /* 0x000fe4000782c0ff */
[----:B------:R-:W-:Y:S01]  /*23c0*/  LOP3.LUT P0, RZ, R17, 0x1, RZ, 0xc0, !PT ;  /* 0x0000000111ff7812 */ /* 0x000fe2000780c0ff */
[----:B------:R-:W-:-:S07]  /*23d0*/  DEPBAR.LE SB5, 0x3 ;  /* 0x0000d0c00000791a */ /* 0x000fce0000000000 */
[----:B-1----:R-:W5:Y:S03]  /*23e0*/  DMMA.8x8x4 R4, R28, R24, R4 ;  /* 0x000000181c04723f */ /* 0x002f660000000004 */
[----:B------:R-:W-:Y:S02]  /*23f0*/  @P1 IMAD.MOV.U32 R16, RZ, RZ, R49 ;  /* 0x000000ffff101224 */ /* 0x000fe400078e0031 */
[----:B------:R-:W-:-:S05]  /*2400*/  @P1 IMAD.MOV.U32 R17, RZ, RZ, R48 ;  /* 0x000000ffff111224 */ /* 0x000fca00078e0030 */
[----:B------:R-:W-:Y:S01]  /*2410*/  @!PT LDS RZ, [RZ] ;  /* 0x00000000fffff984 */ /* 0x000fe20000000800 */
[----:B------:R-:W-:Y:S01]  /*2420*/  @!PT LDS RZ, [RZ] ;  /* 0x00000000fffff984 */ /* 0x000fe20000000800 */
[----:B------:R-:W-:Y:S01]  /*2430*/  @!PT LDS RZ, [RZ] ;  /* 0x00000000fffff984 */ /* 0x000fe20000000800 */
[----:B------:R1:W-:Y:S01]  /*2440*/  @P1 LDGSTS.E.LTC128B.64 [R23+0x80], desc[UR18][R16.64+0x80] ;  /* 0x0008008010171fae */ /* 0x0003e2000b9a1612 */
[----:B------:R-:W-:-:S04]  /*2450*/  IADD3 R40, P1, PT, R49, UR6, RZ ;  /* 0x0000000631287c10 */ /* 0x000fc8000ff3e0ff */
[----:B------:R-:W-:Y:S01]  /*2460*/  IADD3.X R41, PT, PT, R48, UR7, RZ, P1, !PT ;  /* 0x0000000730297c10 */ /* 0x000fe20008ffe4ff */
[----:B------:R-:W-:-:S04]  /*2470*/  DEPBAR.LE SB5, 0x3 ;  /* 0x0000d0c00000791a */ /* 0x000fc80000000000 */
[----:B------:R3:W5:Y:S02]  /*2480*/  DMMA.8x8x4 R8, R28, R26, R8 ;  /* 0x0000001a1c08723f */ /* 0x0007640000000008 */
[----:B---3--:R-:W-:Y:S02]  /*2490*/  SHF.R.U32.HI R29, RZ, 0x2, R67 ;  /* 0x00000002ff1d7819 */ /* 0x008fe40000011643 */
[----:B------:R-:W-:Y:S02]  /*24a0*/  SHF.R.U32.HI R28, RZ, 0x2, R66 ;  /* 0x00000002ff1c7819 */ /* 0x000fe40000011642 */
[----:B------:R-:W-:Y:S02]  /*24b0*/  LOP3.LUT P5, RZ, R29, 0x1, RZ, 0xc0, !PT ;  /* 0x000000011dff7812 */ /* 0x000fe400078ac0ff */
[----:B------:R-:W-:Y:S01]  /*24c0*/  LOP3.LUT P4, RZ, R28, 0x1, RZ, 0xc0, !PT ;  /* 0x000000011cff7812 */ /* 0x000fe2000788c0ff */
[----:B------:R-:W-:-:S07]  /*24d0*/  DEPBAR.LE SB5, 0x3 ;  /* 0x0000d0c00000791a */ /* 0x000fce0000000000 */
[----:B------:R3:W5:Y:S02]  /*24e0*/  DMMA.8x8x4 R12, R30, R26, R12 ;  /* 0x0000001a1e0c723f */ /* 0x000764000000000c */
[----:B---3--:R-:W-:Y:S02]  /*24f0*/  SHF.R.U32.HI R27, RZ, 0x3, R67 ;  /* 0x00000003ff1b7819 */ /* 0x008fe40000011643 */
[----:B------:R-:W-:Y:S01]  /*2500*/  SHF.R.U32.HI R26, RZ, 0x3, R66 ;  /* 0x00000003ff1a7819 */ /* 0x000fe20000011642 */
[----:B-1----:R-:W-:Y:S01]  /*2510*/  @P0 IMAD.MOV.U32 R16, RZ, RZ, R51 ;  /* 0x000000ffff100224 */ /* 0x002fe200078e0033 */
[----:B------:R-:W-:Y:S01]  /*2520*/  LOP3.LUT P3, RZ, R27, 0x1, RZ, 0xc0, !PT ;  /* 0x000000011bff7812 */ /* 0x000fe2000786c0ff */
[----:B------:R-:W-:Y:S01]  /*2530*/  @P0 IMAD.MOV.U32 R17, RZ, RZ, R50 ;  /* 0x000000ffff110224 */ /* 0x000fe200078e0032 */
[----:B------:R-:W-:-:S04]  /*2540*/  LOP3.LUT P2, RZ, R26, 0x1, RZ, 0xc0, !PT ;  /* 0x000000011aff7812 */ /* 0x000fc8000784c0ff */
[----:B------:R1:W-:Y:S01]  /*2550*/  @P0 LDGSTS.E.LTC128B.64 [R22+0x3080], desc[UR18][R16.64+0x80] ;  /* 0x0308008010160fae */ /* 0x0003e2000b9a1612 */
[----:B------:R-:W-:-:S03]  /*2560*/  IADD3 R28, P0, PT, R51, UR4, RZ ;  /* 0x00000004331c7c10 */ /* 0x000fc6000ff1e0ff */
[----:B------:R-:W-:Y:S01]  /*2570*/  LDS.128 R32, [R0+UR33+0xc00] ;  /* 0x000c002100207984 */ /* 0x000fe20008000c00 */
[----:B------:R-:W-:Y:S01]  /*2580*/  IADD3.X R29, PT, PT, R50, UR5, RZ, P0, !PT ;  /* 0x00000005321d7c10 */ /* 0x000fe200087fe4ff */
[----:B------:R-:W-:-:S04]  /*2590*/  DEPBAR.LE SB5, 0x3 ;  /* 0x0000d0c00000791a */ /* 0x000fc80000000000 */
[----:B------:R-:W5:Y:S01]  /*25a0*/  DMMA.8x8x4 R24, R30, R24, R36 ;  /* 0x000000181e18723f */ /* 0x000f620000000024 */
[----:B------:R-:W-:-:S04]  /*25b0*/  ISETP.NE.AND P0, PT, RZ, UR9, PT ;  /* 0x00000009ff007c0c */ /* 0x000fc8000bf05270 */
[----:B------:R-:W-:Y:S02]  /*25c0*/  SEL R67, R67, RZ, P0 ;  /* 0x000000ff43437207 */ /* 0x000fe40000000000 */
[----:B------:R-:W-:Y:S01]  /*25d0*/  SEL R66, R66, RZ, P0 ;  /* 0x000000ff42427207 */ /* 0x000fe20000000000 */
[----:B-1----:R-:W1:Y:S01]  /*25e0*/  LDS.128 R16, [R0+UR32+0x3c00] ;  /* 0x003c002000107984 */ /* 0x002e620008000c00 */
[----:B------:R-:W-:-:S03]  /*25f0*/  UIADD3 UR32, UPT, UPT, UR10, UR32, URZ ;  /* 0x000000200a207290 */ /* 0x000fc6000fffe0ff */
[----:B------:R-:W-:Y:S01]  /*2600*/  @!PT LDS RZ, [RZ] ;  /* 0x00000000fffff984 */ /* 0x000fe20000000800 */
[----:B------:R-:W-:Y:S01]  /*2610*/  @!PT LDS RZ, [RZ] ;  /* 0x00000000fffff984 */ /* 0x000fe20000000800 */
[----:B------:R-:W-:Y:S01]  /*2620*/  @!PT LDS RZ, [RZ] ;  /* 0x00000000fffff984 */ /* 0x000fe20000000800 */
[----:B------:R-:W-:Y:S04]  /*2630*/  @P5 LDGSTS.E.LTC128B.64 [R23+0x800], desc[UR18][R40.64] ;  /* 0x0080000028175fae */ /* 0x000fe8000b9a1612 */
[----:B------:R-:W-:Y:S04]  /*2640*/  @P4 LDGSTS.E.LTC128B.64 [R22+0x3800], desc[UR18][R28.64] ;  /* 0x038000001c164fae */ /* 0x000fe8000b9a1612 */
[----:B------:R3:W-:Y:S04]  /*2650*/  @P3 LDGSTS.E.LTC128B.64 [R23+0x880], desc[UR18][R40.64+0x80] ;  /* 0x0088008028173fae */ /* 0x0007e8000b9a1612 */
[----:B------:R2:W-:Y:S04]  /*2660*/  @P2 LDGSTS.E.LTC128B.64 [R22+0x3880], desc[UR18][R28.64+0x80] ;  /* 0x038800801c162fae */ /* 0x0005e8000b9a1612 */
[----:B------:R-:W0:Y:S01]  /*2670*/  LDGDEPBAR ;  /* 0x00000000000079af */ /* 0x000e220000000000 */
[----:B---3--:R-:W-:Y:S01]  /*2680*/  VIADD R40, R0, UR33 ;  /* 0x0000002100287c36 */ /* 0x008fe20008000000 */
[----:B------:R-:W-:-:S04]  /*2690*/  DEPBAR.LE SB5, 0x3 ;  /* 0x0000d0c00000791a */ /* 0x000fc80000000000 */
[----:B-1----:R2:W5:Y:S01]  /*26a0*/  DMMA.8x8x4 R4, R32, R16, R4 ;  /* 0x000000102004723f */ /* 0x0025620000000004 */
[----:B------:R-:W-:Y:S01]  /*26b0*/  UIADD3 UR33, UPT, UPT, UR10, UR33, URZ ;  /* 0x000000210a217290 */ /* 0x000fe2000fffe0ff */
[----:B------:R-:W-:-:S04]  /*26c0*/  DEPBAR.LE SB0, 0x1 ;  /* 0x000080400000791a */ /* 0x000fc80000000000 */
[----:B------:R-:W-:Y:S06]  /*26d0*/  BAR.SYNC.DEFER_BLOCKING 0x0 ;  /* 0x0000000000007b1d */ /* 0x000fec0000010000 */
[----:B------:R-:W-:-:S04]  /*26e0*/  DEPBAR.LE SB5, 0x3 ;  /* 0x0000d0c00000791a */ /* 0x000fc80000000000 */
[----:B------:R2:W5:Y:S01]  /*26f0*/  DMMA.8x8x4 R8, R32, R18, R8 ;  /* 0x000000122008723f */ /* 0x0005620000000008 */
[----:B------:R-:W1:Y:S01]  /*2700*/  LDS.128 R40, [R40+UR10] ;  /* 0x0000000a28287984 */ /* 0x000e620008000c00 */
[----:B------:R-:W-:-:S14]  /*2710*/  DEPBAR.LE SB5, 0x3 ;  /* 0x0000d0c00000791a */ /* 0x000fdc0000000000 */
[----:B------:R2:W5:Y:S01]  /*2720*/  DMMA.8x8x4 R12, R34, R18, R12 ;  /* 0x00000012220c723f */ /* 0x000562000000000c */
[----:B------:R-:W3:Y:S01]  /*2730*/  LDS.128 R44, [R44+UR10+0x3000] ;  /* 0x0030000a2c2c7984 */ /* 0x000ee20008000c00 */
[----:B------:R-:W-:-:S14]  /*2740*/  DEPBAR.LE SB5, 0x3 ;  /* 0x0000d0c00000791a */ /* 0x000fdc0000000000 */
[----:B------:R2:W5:Y:S02]  /*2750*/  DMMA.8x8x4 R16, R34, R16, R24 ;  /* 0x000000102210723f */ /* 0x0005640000000018 */
[----:B--2---:R-:W-:Y:S05]  /*2760*/  BRA.U UP0, `(.L_x_4) ;  /* 0xfffffff9003c7547 */ /* 0x004fea000b83ffff */
.L_x_3:
[----:B------:R-:W0:Y:S01]  /*2770*/  LDGDEPBAR ;  /* 0x00000000000079af */ /* 0x000e220000000000 */
[----:B------:R-:W2:Y:S03]  /*2780*/  LDCU.64 UR4, c[0x0][0x4c0] ;  /* 0x00009800ff0477ac */ /* 0x000ea60008000a00 */
[----:B------:R-:W0:Y:S01]  /*2790*/  LDGDEPBAR ;  /* 0x00000000000079af */ /* 0x000e220000000000 */
[----:B--2---:R-:W-:-:S04]  /*27a0*/  UISETP.NE.U32.AND UP0, UPT, UR4, URZ, UPT ;  /* 0x000000ff0400728c */ /* 0x004fc8000bf05070 */
[----:B------:R-:W-:Y:S01]  /*27b0*/  UISETP.NE.AND.EX UP0, UPT, UR5, URZ, UPT, UP0 ;  /* 0x000000ff0500728c */ /* 0x000fe2000bf05300 */
[----:B------:R-:W-:-:S04]  /*27c0*/  DEPBAR.LE SB0, 0x0 ;  /* 0x000080000000791a */ /* 0x000fc80000000000 */
[----:B------:R-:W-:Y:S06]  /*27d0*/  BAR.SYNC.DEFER_BLOCKING 0x0 ;  /* 0x0000000000007b1d */ /* 0x000fec0000010000 */
[----:B------:R-:W-:Y:S05]  /*27e0*/  BRA.U !UP0, `(.L_x_5) ;  /* 0x00000001081c7547 */ /* 0x000fea000b800000 */
[----:B-1----:R-:W1:Y:S02]  /*27f0*/  LDC.64 R2, c[0x0][0x4c0] ;  /* 0x00013000ff027b82 */ /* 0x002e640000000a00 */
[----:B-1----:R-:W2:Y:S02]  /*2800*/  LDG.E.64 R2, desc[UR18][R2.64] ;  /* 0x0000001202027981 */ /* 0x002ea4000c1e1b00 */
[----:B--2---:R-:W-:-:S04]  /*2810*/  ISETP.NE.U32.AND P0, PT, R2, RZ, PT ;  /* 0x000000ff0200720c */ /* 0x004fc80003f05070 */
[----:B------:R-:W-:-:S13]  /*2820*/  ISETP.NE.AND.EX P0, PT, R3, RZ, PT, P0 ;  /* 0x000000ff0300720c */ /* 0x000fda0003f05300 */
[----:B------:R-:W-:Y:S05]  /*2830*/  @!P0 BRA `(.L_x_5) ;  /* 0x0000000000088947 */ /* 0x000fea0003800000 */
[----:B------:R2:W4:Y:S01]  /*2840*/  LD.E.64 R72, desc[UR18][R2.64] ;  /* 0x0000001202487980 */ /* 0x000522000c101b00 */
[----:B------:R-:W-:Y:S05]  /*2850*/  BRA `(.L_x_6) ;  /* 0x0000000000187947 */ /* 0x000fea0003800000 */
.L_x_5:
[----:B------:R-:W2:Y:S02]  /*2860*/  LDCU.64 UR4, c[0x0][0x4b0] ;  /* 0x00009600ff0477ac */ /* 0x000ea40008000a00 */
[----:B--2---:R-:W-:-:S04]  /*2870*/  UISETP.NE.U32.AND UP0, UPT, UR4, URZ, UPT ;  /* 0x000000ff0400728c */ /* 0x004fc8000bf05070 */
[----:B------:R-:W-:-:S09]  /*2880*/  UISETP.NE.AND.EX UP0, UPT, UR5, URZ, UPT, UP0 ;  /* 0x000000ff0500728c */ /* 0x000fd2000bf05300 */
[----:B------:R-:W-:Y:S05]  /*2890*/  BRA.U !UP0, `(.L_x_6) ;  /* 0x0000000108087547 */ /* 0x000fea000b800000 */
[----:B------:R-:W2:Y:S02]  /*28a0*/  LDC.64 R72, c[0x0][0x4b0] ;  /* 0x00012c00ff487b82 */ /* 0x000ea40000000a00 */
[----:B--2---:R-:W4:Y:S02]  /*28b0*/  LDG.E.64 R72, desc[UR18][R72.64] ;  /* 0x0000001248487981 */ /* 0x004f24000c1e1b00 */
.L_x_6:
[----:B------:R-:W1:Y:S02]  /*28c0*/  LDCU.64 UR4, c[0x0][0x4c8] ;  /* 0x00009900ff0477ac */ /* 0x000e640008000a00 */
[----:B-1----:R-:W-:-:S04]  /*28d0*/  UISETP.NE.U32.AND UP0, UPT, UR4, URZ, UPT ;  /* 0x000000ff0400728c */ /* 0x002fc8000bf05070 */
[----:B------:R-:W-:-:S09]  /*28e0*/  UISETP.NE.AND.EX UP0, UPT, UR5, URZ, UPT, UP0 ;  /* 0x000000ff0500728c */ /* 0x000fd2000bf05300 */
[----:B------:R-:W-:Y:S05]  /*28f0*/  BRA.U !UP0, `(.L_x_7) ;  /* 0x00000001081c7547 */ /* 0x000fea000b800000 */
[----:B--2---:R-:W1:Y:S02]  /*2900*/  LDC.64 R2, c[0x0][0x4c8] ;  /* 0x00013200ff027b82 */ /* 0x004e640000000a00 */
[----:B-1----:R-:W2:Y:S02]  /*2910*/  LDG.E.64 R2, desc[UR18][R2.64] ;  /* 0x0000001202027981 */ /* 0x002ea4000c1e1b00 */
[----:B--2---:R-:W-:-:S04]  /*2920*/  ISETP.NE.U32.AND P0, PT, R2, RZ, PT ;  /* 0x000000ff0200720c */ /* 0x004fc80003f05070 */
[----:B------:R-:W-:-:S13]  /*2930*/  ISETP.NE.AND.EX P0, PT, R3, RZ, PT, P0 ;  /* 0x000000ff0300720c */ /* 0x000fda0003f05300 */
[----:B------:R-:W-:Y:S05]  /*2940*/  @!P0 BRA `(.L_x_7) ;  /* 0x0000000000088947 */ /* 0x000fea0003800000 */
[----:B------:R1:W4:Y:S01]  /*2950*/  LD.E.64 R70, desc[UR18][R2.64] ;  /* 0x0000001202467980 */ /* 0x000322000c101b00 */
[----:B------:R-:W-:Y:S05]  /*2960*/  BRA `(.L_x_8) ;  /* 0x0000000000187947 */ /* 0x000fea0003800000 */
.L_x_7:
[----:B------:R-:W1:Y:S02]  /*2970*/  LDCU.64 UR4, c[0x0][0x4b8] ;  /* 0x00009700ff0477ac */ /* 0x000e640008000a00 */
[----:B-1----:R-:W-:-:S04]  /*2980*/  UISETP.NE.U32.AND UP0, UPT, UR4, URZ, UPT ;  /* 0x000000ff0400728c */ /* 0x002fc8000bf05070 */
[----:B------:R-:W-:-:S09]  /*2990*/  UISETP.NE.AND.EX UP0, UPT, UR5, URZ, UPT, UP0 ;  /* 0x000000ff0500728c */ /* 0x000fd2000bf05300 */
[----:B------:R-:W-:Y:S05]  /*29a0*/  BRA.U !UP0, `(.L_x_8) ;  /* 0x0000000108087547 */ /* 0x000fea000b800000 */
[----:B------:R-:W1:Y:S02]  /*29b0*/  LDC.64 R70, c[0x0][0x4b8] ;  /* 0x00012e00ff467b82 */ /* 0x000e640000000a00 */
[----:B-1----:R-:W4:Y:S02]  /*29c0*/  LDG.E.64 R70, desc[UR18][R70.64] ;  /* 0x0000001246467981 */ /* 0x002f24000c1e1b00 */
.L_x_8:
[----:B------:R-:W2:Y:S01]  /*29d0*/  LDCU UR22, c[0x0][0x4d0] ;  /* 0x00009a00ff1677ac */ /* 0x000ea20008000800 */
[----:B------:R-:W3:Y:S01]  /*29e0*/  LDCU UR6, c[0x0][0x38c] ;  /* 0x00007180ff0677ac */ /* 0x000ee20008000800 */
[----:B------:R-:W1:Y:S01]  /*29f0*/  LDCU.64 UR4, c[0x0][0x4f0] ;  /* 0x00009e00ff0477ac */ /* 0x000e620008000a00 */
[----:B------:R-:W1:Y:S01]  /*2a00*/  LDCU.64 UR10, c[0x0][0x520] ;  /* 0x0000a400ff0a77ac */ /* 0x000e620008000a00 */
[----:B------:R-:W1:Y:S01]  /*2a10*/  LDCU.64 UR8, c[0x0][0x4f8] ;  /* 0x00009f00ff0877ac */ /* 0x000e620008000a00 */
[----:B--2---:R-:W-:Y:S02]  /*2a20*/  UISETP.NE.AND UP0, UPT, UR22, URZ, UPT ;  /* 0x000000ff1600728c */ /* 0x004fe4000bf05270 */
[----:B---3--:R-:W-:Y:S01]  /*2a30*/  UIMAD UR20, UR20, UR6, UR21 ;  /* 0x00000006141472a4 */ /* 0x008fe2000f8e0215 */
[----:B-1----:R-:W-:Y:S02]  /*2a40*/  MOV R2, UR4 ;  /* 0x0000000400027c02 */ /* 0x002fe40008000f00 */
[----:B------:R-:W-:Y:S01]  /*2a50*/  MOV R3, UR5 ;  /* 0x0000000500037c02 */ /* 0x000fe20008000f00 */
[----:B------:R-:W-:-:S03]  /*2a60*/  UIMAD.WIDE UR20, UR20, 0x4, UR10 ;  /* 0x00000004141478a5 */ /* 0x000fc6000f8e020a */
[----:B------:R-:W-:Y:S09]  /*2a70*/  BRA.U UP0, `(.L_x_9) ;  /* 0x0000000100387547 */ /* 0x000ff2000b800000 */
[----:B------:R-:W1:Y:S01]  /*2a80*/  LDCU UR4, c[0x0][0x394] ;  /* 0x00007280ff0477ac */ /* 0x000e620008000800 */
[----:B------:R-:W-:Y:S01]  /*2a90*/  MOV R24, 0xffffffff ;  /* 0xffffffff00187802 */ /* 0x000fe20000000f00 */
[----:B-1----:R-:W-:-:S09]  /*2aa0*/  UISETP.GE.AND UP0, UPT, UR4, 0x2, UPT ;  /* 0x000000020400788c */ /* 0x002fd2000bf06270 */
[----:B------:R-:W-:Y:S05]  /*2ab0*/  BRA.U !UP0, `(.L_x_10) ;  /* 0x0000000108c07547 */ /* 0x000fea000b800000 */
[----:B------:R-:W-:Y:S01]  /*2ac0*/  ISETP.NE.AND P0, PT, R54, RZ, PT ;  /* 0x000000ff3600720c */ /* 0x000fe20003f05270 */
[----:B------:R-:W-:Y:S02]  /*2ad0*/  IMAD.MOV.U32 R24, RZ, RZ, -0x1 ;  /* 0xffffffffff187424 */ /* 0x000fe400078e00ff */
[----:B------:R-:W-:Y:S02]  /*2ae0*/  IMAD.U32 R20, RZ, RZ, UR20 ;  /* 0x00000014ff147e24 */ /* 0x000fe4000f8e00ff */
[----:B------:R-:W-:-:S08]  /*2af0*/  IMAD.U32 R21, RZ, RZ, UR21 ;  /* 0x00000015ff157e24 */ /* 0x000fd0000f8e00ff */
[----:B------:R1:W2:Y:S04]  /*2b00*/  @!P0 LDG.E.STRONG.GPU R24, desc[UR18][R20.64] ;  /* 0x0000001214188981 */ /* 0x0002a8000c1ef900 */
[----:B--2---:R-:W-:Y:S01]  /*2b10*/  @!P0 CCTL.IVALL ;  /* 0x00000000ff00898f */ /* 0x004fe20002000000 */
[----:B------:R-:W-:-:S04]  /*2b20*/  ISETP.NE.AND P0, PT, RZ, UR12, PT ;  /* 0x0000000cff007c0c */ /* 0x000fc8000bf05270 */
[----:B----4-:R-:W-:Y:S02]  /*2b30*/  FSEL R70, R70, RZ, !P0 ;  /* 0x000000ff46467208 */ /* 0x010fe40004000000 */
[----:B------:R-:W-:Y:S01]  /*2b40*/  FSEL R71, R71, 1.875, !P0 ;  /* 0x3ff0000047477808 */ /* 0x000fe20004000000 */
[----:B------:R-:W-:Y:S06]  /*2b50*/  BRA `(.L_x_10) ;  /* 0x0000000000987947 */ /* 0x000fec0003800000 */
.L_x_9:
[----:B------:R-:W-:Y:S01]  /*2b60*/  UISETP.NE.AND UP0, UPT, UR22, 0x3, UPT ;  /* 0x000000031600788c */ /* 0x000fe2000bf05270 */
[----:B------:R-:W-:-:S08]  /*2b70*/  MOV R24, 0xffffffff ;  /* 0xffffffff00187802 */ /* 0x000fd00000000f00 */
[----:B------:R-:W-:Y:S05]  /*2b80*/  BRA.U !UP0, `(.L_x_11) ;  /* 0x0000000108607547 */ /* 0x000fea000b800000 */
[----:B------:R-:W-:-:S09]  /*2b90*/  UISETP.NE.AND UP0, UPT, UR22, 0x2, UPT ;  /* 0x000000021600788c */ /* 0x000fd2000bf05270 */
[----:B------:R-:W-:Y:S05]  /*2ba0*/  BRA.U !UP0, `(.L_x_12) ;  /* 0x0000000108247547 */ /* 0x000fea000b800000 */
[----:B------:R-:W-:-:S09]  /*2bb0*/  UISETP.NE.AND UP0, UPT, UR22, 0x1, UPT ;  /* 0x000000011600788c */ /* 0x000fd2000bf05270 */
[----:B------:R-:W-:Y:S05]  /*2bc0*/  BRA.U UP0, `(.L_x_10) ;  /* 0x00000001007c7547 */ /* 0x000fea000b800000 */
[----:B------:R-:W1:Y:S01]  /*2bd0*/  LDCU.64 UR4, c[0x0][0x518] ;  /* 0x0000a300ff0477ac */ /* 0x000e620008000a00 */
[----:B------:R-:W2:Y:S01]  /*2be0*/  LDCU.64 UR8, c[0x0][0x4f8] ;  /* 0x00009f00ff0877ac */ /* 0x000ea20008000a00 */
[----:B-1----:R-:W-:-:S04]  /*2bf0*/  UIMAD.WIDE.U32 UR6, UR12, UR4, URZ ;  /* 0x000000040c0672a5 */ /* 0x002fc8000f8e00ff */
[----:B------:R-:W-:Y:S02]  /*2c00*/  UIMAD UR5, UR12, UR5, UR7 ;  /* 0x000000050c0572a4 */ /* 0x000fe4000f8e0207 */
[----:B--2---:R-:W-:-:S04]  /*2c10*/  ULEA UR8, UP0, UR6, UR8, 0x3 ;  /* 0x0000000806087291 */ /* 0x004fc8000f8018ff */
[----:B------:R-:W-:Y:S01]  /*2c20*/  ULEA.HI.X UR9, UR6, UR9, UR5, 0x3, UP0 ;  /* 0x0000000906097291 */ /* 0x000fe200080f1c05 */
[----:B------:R-:W-:Y:S11]  /*2c30*/  BRA `(.L_x_10) ;  /* 0x0000000000607947 */ /* 0x000ff60003800000 */
.L_x_12:
[----:B------:R-:W1:Y:S01]  /*2c40*/  LDCU.128 UR8, c[0x0][0x510] ;  /* 0x0000a200ff0877ac */ /* 0x000e620008000c00 */
[----:B------:R-:W2:Y:S01]  /*2c50*/  LDCU.128 UR4, c[0x0][0x4f0] ;  /* 0x00009e00ff0477ac */ /* 0x000ea20008000c00 */
[----:B-1----:R-:W-:Y:S02]  /*2c60*/  UIMAD.WIDE.U32 UR16, UR12, UR8, URZ ;  /* 0x000000080c1072a5 */ /* 0x002fe4000f8e00ff */
[----:B------:R-:W-:Y:S02]  /*2c70*/  UIMAD.WIDE.U32 UR28, UR12, UR10, URZ ;  /* 0x0000000a0c1c72a5 */ /* 0x000fe4000f8e00ff */
[----:B------:R-:W-:Y:S02]  /*2c80*/  UIMAD UR9, UR12, UR9, UR17 ;  /* 0x000000090c0972a4 */ /* 0x000fe4000f8e0211 */
[----:B--2---:R-:W-:Y:S02]  /*2c90*/  ULEA UR4, UP1, UR16, UR4, 0x3 ;  /* 0x0000000410047291 */ /* 0x004fe4000f8218ff */
[----:B------:R-:W-:-:S02]  /*2ca0*/  UIMAD UR11, UR12, UR11, UR29 ;  /* 0x0000000b0c0b72a4 */ /* 0x000fc4000f8e021d */
[----:B------:R-:W-:Y:S02]  /*2cb0*/  ULEA.HI.X UR5, UR16, UR5, UR9, 0x3, UP1 ;  /* 0x0000000510057291 */ /* 0x000fe400088f1c09 */
[----:B------:R-:W-:Y:S01]  /*2cc0*/  ULEA UR8, UP0, UR28, UR6, 0x3 ;  /* 0x000000061c087291 */ /* 0x000fe2000f8018ff */
[----:B------:R-:W-:-:S03]  /*2cd0*/  MOV R2, UR4 ;  /* 0x0000000400027c02 */ /* 0x000fc60008000f00 */
[----:B------:R-:W-:Y:S01]  /*2ce0*/  MOV R3, UR5 ;  /* 0x0000000500037c02 */ /* 0x000fe20008000f00 */
[----:B------:R-:W-:Y:S01]  /*2cf0*/  ULEA.HI.X UR9, UR28, UR7, UR11, 0x3, UP0 ;  /* 0x000000071c097291 */ /* 0x000fe200080f1c0b */
[----:B------:R-:W-:Y:S11]  /*2d00*/  BRA `(.L_x_10) ;  /* 0x00000000002c7947 */ /* 0x000ff60003800000 */
.L_x_11:
[----:B------:R-:W1:Y:S02]  /*2d10*/  LDCU.128 UR4, c[0x0][0x4f0] ;  /* 0x00009e00ff0477ac */ /* 0x000e640008000c00 */
[----:B-1----:R-:W-:-:S06]  /*2d20*/  UIMAD.WIDE.U32 UR6, UR12, 0x8, UR6 ;  /* 0x000000080c0678a5 */ /* 0x002fcc000f8e0006 */
[----:B------:R-:W-:Y:S02]  /*2d30*/  IMAD.U32 R20, RZ, RZ, UR6 ;  /* 0x00000006ff147e24 */ /* 0x000fe4000f8e00ff */
[----:B------:R-:W-:Y:S01]  /*2d40*/  IMAD.U32 R21, RZ, RZ, UR7 ;  /* 0x00000007ff157e24 */ /* 0x000fe2000f8e00ff */
[----:B------:R-:W-:-:S05]  /*2d50*/  UIMAD.WIDE.U32 UR4, UR12, 0x8, UR4 ;  /* 0x000000080c0478a5 */ /* 0x000fca000f8e0004 */
[----:B------:R-:W2:Y:S01]  /*2d60*/  LDG.E.64 R20, desc[UR18][R20.64] ;  /* 0x0000001214147981 */ /* 0x000ea2000c1e1b00 */
[----:B------:R-:W-:Y:S01]  /*2d70*/  MOV R2, UR4 ;  /* 0x0000000400027c02 */ /* 0x000fe20008000f00 */
[----:B------:R-:W-:-:S06]  /*2d80*/  IMAD.U32 R3, RZ, RZ, UR5 ;  /* 0x00000005ff037e24 */ /* 0x000fcc000f8e00ff */
[----:B------:R-:W4:Y:S01]  /*2d90*/  LDG.E.64 R2, desc[UR18][R2.64] ;  /* 0x0000001202027981 */ /* 0x000f22000c1e1b00 */
[----:B--2---:R-:W-:Y:S02]  /*2da0*/  R2UR UR8, R20 ;  /* 0x00000000140872ca */ /* 0x004fe400000e0000 */
[----:B------:R-:W-:-:S15]  /*2db0*/  R2UR UR9, R21 ;  /* 0x00000000150972ca */ /* 0x000fde00000e0000 */
.L_x_10:
[----:B------:R-:W2:Y:S01]  /*2dc0*/  LDCU UR23, c[0x0][0x394] ;  /* 0x00007280ff1777ac */ /* 0x000ea20008000800 */
[----:B-1----:R-:W-:Y:S01]  /*2dd0*/  IMAD.SHL.U32 R21, R57, 0x4, RZ ;  /* 0x0000000439157824 */ /* 0x002fe200078e00ff */
[----:B------:R-:W-:Y:S01]  /*2de0*/  SHF.R.U32.HI R30, RZ, 0x2, R54 ;  /* 0x00000002ff1e7819 */ /* 0x000fe20000011636 */
[----:B------:R-:W-:Y:S01]  /*2df0*/  VIADD R0, R56, UR14 ;  /* 0x0000000e38007c36 */ /* 0x000fe20008000000 */
[----:B------:R-:W-:Y:S01]  /*2e00*/  ULEA UR27, UR25, UR26, 0x1 ;  /* 0x0000001a191b7291 */ /* 0x000fe2000f8e08ff */
[----:B------:R-:W-:Y:S01]  /*2e10*/  SHF.R.U32.HI R20, RZ, 0x2, R56 ;  /* 0x00000002ff147819 */ /* 0x000fe20000011638 */
[----:B------:R-:W-:Y:S01]  /*2e20*/  USHF.L.U32 UR26, UR24, 0x3, URZ ;  /* 0x00000003181a7899 */ /* 0x000fe200080006ff */
[----:B------:R-:W1:Y:S01]  /*2e30*/  S2UR UR24, SR_CgaCtaId ;  /* 0x00000000001879c3 */ /* 0x000e620000008800 */
[----:B------:R-:W3:Y:S01]  /*2e40*/  LDCU.64 UR6, c[0x0][0x460] ;  /* 0x00008c00ff0677ac */ /* 0x000ee20008000a00 */
[----:B------:R-:W-:Y:S01]  /*2e50*/  LOP3.LUT R21, R21, 0x4, RZ, 0xc0, !PT ;  /* 0x0000000415157812 */ /* 0x000fe200078ec0ff */
[----:B------:R-:W-:Y:S01]  /*2e60*/  IMAD.WIDE R50, R0, 0x8, RZ ;  /* 0x0000000800327825 */ /* 0x000fe200078e02ff */
[----:B------:R-:W-:Y:S01]  /*2e70*/  LOP3.LUT R43, R54, 0x3, RZ, 0xc0, !PT ;  /* 0x00000003362b7812 */ /* 0x000fe200078ec0ff */
[----:B------:R-:W1:Y:S01]  /*2e80*/  LDCU.64 UR16, c[0x0][0x420] ;  /* 0x00008400ff1077ac */ /* 0x000e620008000a00 */
[----:B------:R-:W-:-:S02]  /*2e90*/  LOP3.LUT R30, R21, 0xf0, R30, 0xf8, !PT ;  /* 0x000000f0151e7812 */ /* 0x000fc400078ef81e */
[----:B------:R-:W-:Y:S01]  /*2ea0*/  SHF.R.U32.HI R42, RZ, 0x3, R54 ;  /* 0x00000003ff2a7819 */ /* 0x000fe20000011636 */
[----:B------:R-:W1:Y:S01]  /*2eb0*/  LDCU.64 UR4, c[0x0][0x440] ;  /* 0x00008800ff0477ac */ /* 0x000e620008000a00 */
[----:B------:R-:W-:Y:S01]  /*2ec0*/  IADD3 R30, PT, PT, R30, UR15, RZ ;  /* 0x0000000f1e1e7c10 */ /* 0x000fe2000fffe0ff */
[----:B------:R-:W-:Y:S01]  /*2ed0*/  IMAD R43, R20, 0x12, R43 ;  /* 0x00000012142b7824 */ /* 0x000fe200078e022b */
[----:B------:R-:W-:Y:S01]  /*2ee0*/  LOP3.LUT R42, R21, 0x78, R42, 0xf8, !PT ;  /* 0x00000078152a7812 */ /* 0x000fe200078ef82a */
[----:B------:R-:W-:Y:S02]  /*2ef0*/  USHF.L.U32 UR27, UR27, 0x3, URZ ;  /* 0x000000031b1b7899 */ /* 0x000fe400080006ff */
[----:B--2---:R-:W-:Y:S02]  /*2f00*/  UISETP.GT.AND UP1, UPT, UR23, 0x1, UPT ;  /* 0x000000011700788c */ /* 0x004fe4000bf24270 */
[----:B------:R-:W-:Y:S01]  /*2f10*/  UIMAD UR26, UR27, 0x12, UR26 ;  /* 0x000000121b1a78a4 */ /* 0x000fe2000f8e021a */
[----:B------:R-:W-:Y:S01]  /*2f20*/  IMAD R42, R42, 0x24, R56 ;  /* 0x000000242a2a7824 */ /* 0x000fe200078e0238 */
[----:B------:R-:W-:Y:S01]  /*2f30*/  UISETP.EQ.AND UP1, UPT, UR22, URZ, UP1 ;  /* 0x000000ff1600728c */ /* 0x000fe20008f22270 */
[----:B---3--:R-:W-:Y:S01]  /*2f40*/  IMAD.U32 R23, RZ, RZ, UR6 ;  /* 0x00000006ff177e24 */ /* 0x008fe2000f8e00ff */
[----:B------:R-:W-:Y:S01]  /*2f50*/  UMOV UR25, 0x400 ;  /* 0x0000040000197882 */ /* 0x000fe20000000000 */
[----:B------:R-:W-:Y:S01]  /*2f60*/  IMAD.U32 R22, RZ, RZ, UR7 ;  /* 0x00000007ff167e24 */ /* 0x000fe2000f8e00ff */
[----:B------:R-:W2:Y:S01]  /*2f70*/  LDCU.64 UR10, c[0x0][0x420] ;  /* 0x00008400ff0a77ac */ /* 0x000ea20008000a00 */
[----:B-1----:R-:W-:Y:S01]  /*2f80*/  IMAD.WIDE.U32 R20, R30, UR16, R50 ;  /* 0x000000101e147c25 */ /* 0x002fe2000f8e0032 */
[----:B------:R-:W-:-:S03]  /*2f90*/  ULEA UR24, UR24, UR25, 0x18 ;  /* 0x0000001918187291 */ /* 0x000fc6000f8ec0ff */
[----:B------:R-:W-:Y:S01]  /*2fa0*/  IMAD.WIDE.U32 R50, R30, R23, R50 ;  /* 0x000000171e327225 */ /* 0x000fe200078e0032 */
[----:B----4-:R-:W-:Y:S01]  /*2fb0*/  IADD3 R45, P1, PT, R2, R20, RZ ;  /* 0x00000014022d7210 */ /* 0x010fe20007f3e0ff */
[----:B------:R-:W1:Y:S01]  /*2fc0*/  LDCU.64 UR6, c[0x0][0x428] ;  /* 0x00008500ff0677ac */ /* 0x000e620008000a00 */
[----:B------:R-:W-:Y:S01]  /*2fd0*/  MOV R20, UR4 ;  /* 0x0000000400147c02 */ /* 0x000fe20008000f00 */
[----:B------:R-:W-:Y:S01]  /*2fe0*/  IMAD R46, R30, R22, RZ ;  /* 0x000000161e2e7224 */ /* 0x000fe200078e02ff */
[----:B------:R-:W-:Y:S01]  /*2ff0*/  IADD3 R48, P0, PT, R50, UR8, RZ ;  /* 0x0000000832307c10 */ /* 0x000fe2000ff1e0ff */
[----:B------:R-:W-:Y:S02]  /*3000*/  IMAD R44, R30, UR17, R21 ;  /* 0x000000111e2c7c24 */ /* 0x000fe4000f8e0215 */
[----:B------:R-:W-:Y:S01]  /*3010*/  VIADD R43, R43, UR26 ;  /* 0x0000001a2b2b7c36 */ /* 0x000fe20008000000 */
[----:B------:R-:W-:Y:S01]  /*3020*/  IADD3 R47, PT, PT, R51, R46, RZ ;  /* 0x0000002e332f7210 */ /* 0x000fe20007ffe0ff */
[----:B------:R-:W-:Y:S01]  /*3030*/  IMAD.U32 R21, RZ, RZ, UR5 ;  /* 0x00000005ff157e24 */ /* 0x000fe2000f8e00ff */
[----:B------:R-:W-:-:S02]  /*3040*/  IADD3.X R44, PT, PT, R44, R3, RZ, P1, !PT ;  /* 0x000000032c2c7210 */ /* 0x000fc40000ffe4ff */
[----:B------:R-:W-:Y:S02]  /*3050*/  LEA R43, R43, UR24, 0x4 ;  /* 0x000000182b2b7c11 */ /* 0x000fe4000f8e20ff */
[----:B------:R-:W-:Y:S01]  /*3060*/  IADD3.X R49, PT, PT, R47, UR9, RZ, P0, !PT ;  /* 0x000000092f317c10 */ /* 0x000fe200087fe4ff */
[----:B--2---:R-:W-:Y:S06]  /*3070*/  BRA.U !UP1, `(.L_x_13) ;  /* 0x0000000109b47547 */ /* 0x004fec000b800000 */
[----:B------:R-:W-:-:S13]  /*3080*/  ISETP.NE.AND P0, PT, R24, UR12, PT ;  /* 0x0000000c18007c0c */ /* 0x000fda000bf05270 */
[----:B------:R-:W-:Y:S06]  /*3090*/  BAR.RED.AND.DEFER_BLOCKING 0x0, P0 ;  /* 0x0000000000007b1d */ /* 0x000fec0000014400 */
[----:B------:R-:W2:Y:S02]  /*30a0*/  B2R.RESULT RZ, P0 ;  /* 0x0000000000ff731c */ /* 0x000ea40000004000 */
[----:B--2---:R-:W-:Y:S05]  /*30b0*/  @!P0 BRA `(.L_x_14) ;  /* 0x0000000000308947 */ /* 0x004fea0003800000 */
[----:B------:R-:W-:-:S13]  /*30c0*/  ISETP.NE.AND P1, PT, R54, RZ, PT ;  /* 0x000000ff3600720c */ /* 0x000fda0003f25270 */
.L_x_16:
[----:B------:R-:W-:Y:S05]  /*30d0*/  YIELD ;  /* 0x0000000000007946 */ /* 0x000fea0003800000 */
[----:B--2--5:R-:W-:Y:S05]  /*30e0*/  @P1 BRA `(.L_x_15) ;  /* 0x0000000000101947 */ /* 0x024fea0003800000 */
[----:B------:R-:W-:Y:S02]  /*30f0*/  MOV R24, UR20 ;  /* 0x0000001400187c02 */ /* 0x000fe40008000f00 */
[----:B------:R-:W-:-:S05]  /*3100*/  MOV R25, UR21 ;  /* 0x0000001500197c02 */ /* 0x000fca0008000f00 */
[----:B------:R2:W3:Y:S04]  /*3110*/  LDG.E.STRONG.GPU R24, desc[UR18][R24.64] ;  /* 0x0000001218187981 */ /* 0x0004e8000c1ef900 */
[----:B---3--:R-:W-:Y:S01]  /*3120*/  CCTL.IVALL ;  /* 0x00000000ff00798f */ /* 0x008fe20002000000 */
.L_x_15:
[----:B------:R-:W-:Y:S01]  /*3130*/  ISETP.NE.AND P0, PT, R24, UR12, PT ;  /* 0x0000000c18007c0c */ /* 0x000fe2000bf05270 */
[----:B------:R-:W-:-:S12]  /*3140*/  WARPSYNC.ALL ;  /* 0x0000000000007948 */ /* 0x000fd80003800000 */
[----:B------:R-:W-:Y:S06]  /*3150*/  BAR.RED.AND.DEFER_BLOCKING 0x0, P0 ;  /* 0x0000000000007b1d */ /* 0x000fec0000014400 */
[----:B------:R-:W3:Y:S02]  /*3160*/  B2R.RESULT RZ, P0 ;  /* 0x0000000000ff731c */ /* 0x000ee40000004000 */
[----:B---3--:R-:W-:Y:S05]  /*3170*/  @P0 BRA `(.L_x_16) ;  /* 0xfffffffc00d40947 */ /* 0x008fea000383ffff */
.L_x_14:
[----:B------:R-:W-:Y:S05]  /*3180*/  WARPSYNC.ALL ;  /* 0x0000000000007948 */ /* 0x000fea0003800000 */
[----:B------:R-:W-:Y:S01]  /*3190*/  ISETP.NE.AND P0, PT, RZ, UR12, PT ;  /* 0x0000000cff007c0c */ /* 0x000fe2000bf05270 */
[----:B------:R-:W3:Y:S08]  /*31a0*/  LDC.64 R20, c[0x0][0x440] ;  /* 0x00011000ff147b82 */ /* 0x000ef00000000a00 */
[----:B------:R-:W-:Y:S01]  /*31b0*/  BAR.SYNC.DEFER_BLOCKING 0x0 ;  /* 0x0000000000007b1d */ /* 0x000fe20000010000 */
[----:B------:R-:W-:-:S02]  /*31c0*/  SEL R45, R45, R48, !P0 ;  /* 0x000000302d2d7207 */ /* 0x000fc40004000000 */
[----:B------:R-:W-:Y:S02]  /*31d0*/  SEL R44, R44, R49, !P0 ;  /* 0x000000312c2c7207 */ /* 0x000fe40004000000 */
[----:B------:R-:W-:Y:S01]  /*31e0*/  SEL R2, R2, UR8, !P0 ;  /* 0x0000000802027c07 */ /* 0x000fe2000c000000 */
[----:B------:R-:W4:Y:S01]  /*31f0*/  LDCU.64 UR10, c[0x0][0x460] ;  /* 0x00008c00ff0a77ac */ /* 0x000f220008000a00 */
[----:B------:R-:W-:Y:S01]  /*3200*/  SEL R3, R3, UR9, !P0 ;  /* 0x0000000903037c07 */ /* 0x000fe2000c000000 */
[----:B-1----:R-:W1:Y:S01]  /*3210*/  LDCU.128 UR4, c[0x0][0x420] ;  /* 0x00008400ff0477ac */ /* 0x002e620008000c00 */
[----:B------:R-:W-:-:S05]  /*3220*/  VOTEU.ANY UP0, P0 ;  /* 0x0000000000ff7886 */ /* 0x000fca0000000100 */
[----:B-1----:R-:W1:Y:S01]  /*3230*/  @UP0 LDCU UR6, c[0x0][0x468] ;  /* 0x00008d00ff0607ac */ /* 0x002e620008000800 */
[----:B---3--:R-:W3:Y:S01]  /*3240*/  @P0 LDC R20, c[0x0][0x480] ;  /* 0x00012000ff140b82 */ /* 0x008ee20000000800 */
[----:B----4-:R-:W-:Y:S01]  /*3250*/  IMAD.U32 R23, RZ, RZ, UR10 ;  /* 0x0000000aff177e24 */ /* 0x010fe2000f8e00ff */
[----:B------:R-:W1:Y:S01]  /*3260*/  @UP0 LDCU UR7, c[0x0][0x46c] ;  /* 0x00008d80ff0707ac */ /* 0x000e620008000800 */
[----:B------:R-:W-:-:S03]  /*3270*/  IMAD.U32 R22, RZ, RZ, UR11 ;  /* 0x0000000bff167e24 */ /* 0x000fc6000f8e00ff */
[----:B------:R-:W-:Y:S02]  /*3280*/  R2UR UR10, R23 ;  /* 0x00000000170a72ca */ /* 0x000fe400000e0000 */
[----:B------:R-:W1:Y:S01]  /*3290*/  @P0 LDC R21, c[0x0][0x484] ;  /* 0x00012100ff150b82 */ /* 0x000e620000000800 */
[----:B------:R-:W-:-:S10]  /*32a0*/  R2UR UR11, R22 ;  /* 0x00000000160b72ca */ /* 0x000fd400000e0000 */
[----:B------:R-:W-:-:S03]  /*32b0*/  USEL UR10, UR4, UR10, !UP0 ;  /* 0x0000000a040a7287 */ /* 0x000fc6000c000000 */
[----:B------:R-:W-:Y:S01]  /*32c0*/  USEL UR11, UR5, UR11, !UP0 ;  /* 0x0000000b050b7287 */ /* 0x000fe2000c000000 */
[----:B------:R-:W-:Y:S01]  /*32d0*/  @!PT LDS RZ, [RZ] ;  /* 0x00000000fffff984 */ /* 0x000fe20000000800 */
[----:B------:R-:W-:Y:S01]  /*32e0*/  @!PT LDS RZ, [RZ] ;  /* 0x00000000fffff984 */ /* 0x000fe20000000800 */
[----:B------:R-:W-:Y:S01]  /*32f0*/  @!PT LDS RZ, [RZ] ;  /* 0x00000000fffff984 */ /* 0x000fe20000000800 */
[----:B------:R-:W-:Y:S01]  /*3300*/  @!PT LDS RZ, [RZ] ;  /* 0x00000000fffff984 */ /* 0x000fe20000000800 */
[----:B------:R-:W-:Y:S06]  /*3310*/  MEMBAR.SC.GPU ;  /* 0x0000000000007992 */ /* 0x000fec0000002000 */
[----:B------:R-:W-:-:S00]  /*3320*/  ERRBAR ;  /* 0x00000000000079ab */ /* 0x000fc00000000000 */
[----:B------:R-:W-:Y:S06]  /*3330*/  CGAERRBAR ;  /* 0x00000000000075ab */ /* 0x000fec0000000000 */
[----:B------:R-:W-:Y:S01]  /*3340*/  CCTL.IVALL ;  /* 0x00000000ff00798f */ /* 0x000fe20002000000 */
.L_x_13:
[----:B------:R-:W-:Y:S01]  /*3350*/  DSETP.NEU.AND P0, PT, R70, RZ, PT ;  /* 0x000000ff4600722a */ /* 0x000fe20003f0d000 */
[----:B------:R-:W-:Y:S01]  /*3360*/  BSSY.RECONVERGENT B2, `(.L_x_17) ;  /* 0x0000665000027945 */ /* 0x000fe20003800200 */
[----:B------:R-:W-:-:S12]  /*3370*/  LEA R42, R42, UR24, 0x3 ;  /* 0x000000182a2a7c11 */ /* 0x000fd8000f8e18ff */
[----:B------:R-:W-:Y:S05]  /*3380*/  @!P0 BRA `(.L_x_18) ;  /* 0x0000004000dc8947 */ /* 0x000fea0003800000 */
[----:B------:R-:W-:Y:S01]  /*3390*/  UISETP.GT.AND UP0, UPT, UR13, UR14, UPT ;  /* 0x0000000e0d00728c */ /* 0x000fe2000bf04270 */
[----:B------:R-:W-:Y:S08]  /*33a0*/  BSSY.RECONVERGENT B1, `(.L_x_19) ;  /* 0x00000ff000017945 */ /* 0x000ff00003800200 */
[----:B------:R-:W-:Y:S05]  /*33b0*/  BRA.U UP0, `(.L_x_20) ;  /* 0x00000001006c7547 */ /* 0x000fea000b800000 */
[----:B------:R-:W1:Y:S01]  /*33c0*/  LDCU.64 UR4, c[0x0][0x380] ;  /* 0x00007000ff0477ac */ /* 0x000e620008000a00 */
[----:B------:R-:W-:Y:S01]  /*33d0*/  CS2R R28, SRZ ;  /* 0x00000000001c7805 */ /* 0x000fe2000001ff00 */
[C---:B------:R-:W-:Y:S01]  /*33e0*/  VIADD R22, R30.reuse, 0x2 ;  /* 0x000000021e167836 */ /* 0x040fe20000000000 */
[----:B--2---:R-:W-:Y:S01]  /*33f0*/  CS2R R24, SRZ ;  /* 0x0000000000187805 */ /* 0x004fe2000001ff00 */
[----:B------:R-:W-:Y:S01]  /*3400*/  VIADD R23, R30, 0x1 ;  /* 0x000000011e177836 */ /* 0x000fe20000000000 */
[----:B------:R-:W-:Y:S02]  /*3410*/  CS2R R26, SRZ ;  /* 0x00000000001a7805 */ /* 0x000fe4000001ff00 */
[----:B-1----:R-:W-:-:S04]  /*3420*/  ISETP.GE.AND P1, PT, R0, UR5, PT ;  /* 0x0000000500007c0c */ /* 0x002fc8000bf26270 */
[C---:B------:R-:W-:Y:S01]  /*3430*/  ISETP.LT.AND P4, PT, R30.reuse, UR4, !P1 ;  /* 0x000000041e007c0c */ /* 0x040fe2000cf81270 */
[----:B------:R-:W-:Y:S01]  /*3440*/  VIADD R31, R30, 0x3 ;  /* 0x000000031e1f7836 */ /* 0x000fe20000000000 */
[----:B------:R-:W-:Y:S02]  /*3450*/  ISETP.LT.AND P2, PT, R22, UR4, !P1 ;  /* 0x0000000416007c0c */ /* 0x000fe4000cf41270 */
[----:B------:R-:W-:Y:S02]  /*3460*/  IADD3 R22, P0, PT, R45, UR6, RZ ;  /* 0x000000062d167c10 */ /* 0x000fe4000ff1e0ff */
[----:B------:R-:W-:Y:S02]  /*3470*/  ISETP.LT.AND P3, PT, R23, UR4, !P1 ;  /* 0x0000000417007c0c */ /* 0x000fe4000cf61270 */
[----:B------:R-:W-:-:S05]  /*3480*/  IADD3.X R23, PT, PT, R44, UR7, RZ, P0, !PT ;  /* 0x000000072c177c10 */ /* 0x000fca00087fe4ff */
[----:B------:R-:W-:Y:S02]  /*3490*/  @P4 IMAD.MOV.U32 R34, RZ, RZ, R45 ;  /* 0x000000ffff224224 */ /* 0x000fe400078e002d */
[----:B------:R-:W-:Y:S01]  /*34a0*/  @P4 IMAD.MOV.U32 R35, RZ, RZ, R44 ;  /* 0x000000ffff234224 */ /* 0x000fe200078e002c */
[----:B------:R-:W-:Y:S02]  /*34b0*/  ISETP.LT.AND P1, PT, R31, UR4, !P1 ;  /* 0x000000041f007c0c */ /* 0x000fe4000cf21270 */
[----:B------:R-:W-:Y:S01]  /*34c0*/  IADD3 R32, P0, PT, R22, UR6, RZ ;  /* 0x0000000616207c10 */ /* 0x000fe2000ff1e0ff */
[----:B------:R1:W4:Y:S03]  /*34d0*/  @P3 LDG.E.LTC128B.64 R26, desc[UR18][R22.64] ;  /* 0x00000012161a3981 */ /* 0x000326000c1e1b20 */
[----:B------:R-:W-:Y:S01]  /*34e0*/  IADD3.X R33, PT, PT, R23, UR7, RZ, P0, !PT ;  /* 0x0000000717217c10 */ /* 0x000fe200087fe4ff */
[----:B------:R-:W4:Y:S04]  /*34f0*/  @P4 LDG.E.LTC128B.64 R28, desc[UR18][R34.64] ;  /* 0x00000012221c4981 */ /* 0x000f28000c1e1b20 */
[----:B------:R2:W4:Y:S01]  /*3500*/  @P2 LDG.E.LTC128B.64 R24, desc[UR18][R32.64] ;  /* 0x0000001220182981 */ /* 0x000522000c1e1b20 */
[----:B-1----:R-:W-:-:S02]  /*3510*/  CS2R R22, SRZ ;  /* 0x0000000000167805 */ /* 0x002fc4000001ff00 */
[----:B--2---:R-:W-:-:S04]  /*3520*/  IADD3 R32, P0, PT, R32, UR6, RZ ;  /* 0x0000000620207c10 */ /* 0x004fc8000ff1e0ff */
[----:B------:R-:W-:Y:S01]  /*3530*/  IADD3.X R33, PT, PT, R33, UR7, RZ, P0, !PT ;  /* 0x0000000721217c10 */ /* 0x000fe200087fe4ff */
[----:B------:R-:W-:Y:S08]  /*3540*/  @!P1 BRA `(.L_x_21) ;  /* 0x0000000c00909947 */ /* 0x000ff00003800000 */
[----:B------:R2:W4:Y:S01]  /*3550*/  LDG.E.LTC128B.64 R22, desc[UR18][R32.64] ;  /* 0x0000001220167981 */ /* 0x000522000c1e1b20 */
[----:B------:R-:W-:Y:S05]  /*3560*/  BRA `(.L_x_21) ;  /* 0x0000000c00887947 */ /* 0x000fea0003800000 */
.L_x_20:
[----:B------:R-:W-:Y:S01]  /*3570*/  IADD3 R22, P0, PT, -R2, R45, RZ ;  /* 0x0000002d02167210 */ /* 0x000fe20007f1e1ff */
[----:B------:R-:W-:Y:S04]  /*3580*/  BSSY.RECONVERGENT B0, `(.L_x_22) ;  /* 0x0000027000007945 */ /* 0x000fe80003800200 */
[----:B------:R-:W-:-:S05]  /*3590*/  IMAD.X R23, R44, 0x1, ~R3, P0 ;  /* 0x000000012c177824 */ /* 0x000fca00000e0e03 */
[----:B------:R-:W-:-:S04]  /*35a0*/  LOP3.LUT R24, R23, UR11, RZ, 0xfc, !PT ;  /* 0x0000000b17187c12 */ /* 0x000fc8000f8efcff */
[----:B------:R-:W-:-:S13]  /*35b0*/  ISETP.NE.U32.AND P0, PT, R24, RZ, PT ;  /* 0x000000ff1800720c */ /* 0x000fda0003f05070 */
[----:B------:R-:W-:Y:S05]  /*35c0*/  @P0 BRA `(.L_x_23) ;  /* 0x0000000000540947 */ /* 0x000fea0003800000 */
[----:B------:R-:W4:Y:S01]  /*35d0*/  I2F.U32.RP R23, UR10 ;  /* 0x0000000a00177d06 */ /* 0x000f220008209000 */
[----:B------:R-:W-:Y:S02]  /*35e0*/  MOV R24, RZ ;  /* 0x000000ff00187202 */ /* 0x000fe40000000f00 */
[----:B------:R-:W-:-:S05]  /*35f0*/  ISETP.NE.U32.AND P0, PT, RZ, UR10, PT ;  /* 0x0000000aff007c0c */ /* 0x000fca000bf05070 */
[----:B----4-:R-:W4:Y:S02]  /*3600*/  MUFU.RCP R23, R23 ;  /* 0x0000001700177308 */ /* 0x010f240000001000 */
[----:B----4-:R-:W-:-:S06]  /*3610*/  IADD3 R23, PT, PT, R23, 0xffffffe, RZ ;  /* 0x0ffffffe17177810 */ /* 0x010fcc0007ffe0ff */
[----:B--2---:R-:W2:Y:S02]  /*3620*/  F2I.FTZ.U32.TRUNC.NTZ R25, R23 ;  /* 0x0000001700197305 */ /* 0x004ea4000021f000 */
[----:B--2---:R-:W-:-:S04]  /*3630*/  IMAD.MOV R23, RZ, RZ, -R25 ;  /* 0x000000ffff177224 */ /* 0x004fc800078e0a19 */
[----:B------:R-:W-:-:S04]  /*3640*/  IMAD R23, R23, UR10, RZ ;  /* 0x0000000a17177c24 */ /* 0x000fc8000f8e02ff */
[----:B------:R-:W-:-:S06]  /*3650*/  IMAD.HI.U32 R23, R25, R23, R24 ;  /* 0x0000001719177227 */ /* 0x000fcc00078e0018 */
[----:B------:R-:W-:-:S04]  /*3660*/  IMAD.HI.U32 R31, R23, R22, RZ ;  /* 0x00000016171f7227 */ /* 0x000fc800078e00ff */
[----:B------:R-:W-:-:S04]  /*3670*/  IMAD.MOV R23, RZ, RZ, -R31 ;  /* 0x000000ffff177224 */ /* 0x000fc800078e0a1f */
[----:B------:R-:W-:-:S05]  /*3680*/  IMAD R23, R23, UR10, R22 ;  /* 0x0000000a17177c24 */ /* 0x000fca000f8e0216 */
[----:B------:R-:W-:-:S13]  /*3690*/  ISETP.GE.U32.AND P2, PT, R23, UR10, PT ;  /* 0x0000000a17007c0c */ /* 0x000fda000bf46070 */
[----:B------:R-:W-:Y:S01]  /*36a0*/  @P2 IADD3 R23, PT, PT, R23, -UR10, RZ ;  /* 0x8000000a17172c10 */ /* 0x000fe2000fffe0ff */
[----:B------:R-:W-:-:S03]  /*36b0*/  @P2 VIADD R31, R31, 0x1 ;  /* 0x000000011f1f2836 */ /* 0x000fc60000000000 */
[----:B------:R-:W-:-:S13]  /*36c0*/  ISETP.GE.U32.AND P1, PT, R23, UR10, PT ;  /* 0x0000000a17007c0c */ /* 0x000fda000bf26070 */
[----:B------:R-:W-:Y:S02]  /*36d0*/  @P1 IADD3 R31, PT, PT, R31, 0x1, RZ ;  /* 0x000000011f1f1810 */ /* 0x000fe40007ffe0ff */
[----:B------:R-:W-:-:S04]  /*36e0*/  @!P0 LOP3.LUT R31, RZ, UR10, RZ, 0x33, !PT ;  /* 0x0000000aff1f8c12 */ /* 0x000fc8000f8e33ff */
[----:B------:R-:W-:-:S05]  /*36f0*/  IADD3 R23, PT, PT, -R31, RZ, RZ ;  /* 0x000000ff1f177210 */ /* 0x000fca0007ffe1ff */
[----:B------:R-:W-:Y:S01]  /*3700*/  IMAD R23, R23, UR10, R22 ;  /* 0x0000000a17177c24 */ /* 0x000fe2000f8e0216 */
[----:B------:R-:W-:Y:S05]  /*3710*/  BRA `(.L_x_24) ;  /* 0x0000000000347947 */ /* 0x000fea0003800000 */
.L_x_23:
[----:B------:R-:W-:Y:S01]  /*3720*/  IMAD.MOV.U32 R32, RZ, RZ, R22 ;  /* 0x000000ffff207224 */ /* 0x000fe200078e0016 */
[----:B------:R-:W-:Y:S01]  /*3730*/  MOV R39, UR10 ;  /* 0x0000000a00277c02 */ /* 0x000fe20008000f00 */
[----:B------:R-:W-:Y:S01]  /*3740*/  IMAD.MOV.U32 R31, RZ, RZ, R23 ;  /* 0x000000ffff1f7224 */ /* 0x000fe200078e0017 */
[----:B------:R-:W-:Y:S02]  /*3750*/  MOV R38, UR11 ;  /* 0x0000000b00267c02 */ /* 0x000fe40008000f00 */
[----:B------:R-:W-:Y:S02]  /*3760*/  MOV R37, 0x3780 ;  /* 0x0000378000257802 */ /* 0x000fe40000000f00 */
[----:B-123-5:R-:W-:Y:S05]  /*3770*/  CALL.REL.NOINC `($__internal_0_$__cuda_sm20_div_u64) ;  /* 0x0000006000e47944 */ /* 0x02efea0003c00000 */
[----:B------:R-:W-:-:S04]  /*3780*/  IADD3 R24, P0, PT, RZ, -R31, RZ ;  /* 0x8000001fff187210 */ /* 0x000fc80007f1e0ff */
[----:B------:R-:W-:Y:S01]  /*3790*/  IADD3.X R32, PT, PT, RZ, ~R32, RZ, P0, !PT ;  /* 0x80000020ff207210 */ /* 0x000fe200007fe4ff */
[----:B------:R-:W-:-:S04]  /*37a0*/  IMAD.WIDE.U32 R26, R24, UR10, R22 ;  /* 0x0000000a181a7c25 */ /* 0x000fc8000f8e0016 */
[----:B------:R-:W-:Y:S01]  /*37b0*/  IMAD R32, R32, UR10, RZ ;  /* 0x0000000a20207c24 */ /* 0x000fe2000f8e02ff */
[----:B------:R-:W-:-:S03]  /*37c0*/  MOV R23, R26 ;  /* 0x0000001a00177202 */ /* 0x000fc60000000f00 */
[----:B------:R-:W-:-:S05]  /*37d0*/  IMAD R24, R24, UR11, R32 ;  /* 0x0000000b18187c24 */ /* 0x000fca000f8e0220 */
[----:B------:R-:W-:Y:S02]  /*37e0*/  IADD3 R24, PT, PT, R27, R24, RZ ;  /* 0x000000181b187210 */ /* 0x000fe40007ffe0ff */
.L_x_24:
[----:B-1----:R-:W-:Y:S05]  /*37f0*/  BSYNC.RECONVERGENT B0 ;  /* 0x0000000000007941 */ /* 0x002fea0003800200 */
.L_x_22:
[----:B------:R-:W1:Y:S01]  /*3800*/  LDCU.64 UR4, c[0x0][0x380] ;  /* 0x00007000ff0477ac */ /* 0x000e620008000a00 */
[----:B------:R-:W-:Y:S02]  /*3810*/  PLOP3.LUT P1, PT, PT, PT, PT, 0x8, 0x80 ;  /* 0x000000000080781c */ /* 0x000fe40003f2e170 */
[----:B------:R-:W-:Y:S02]  /*3820*/  CS2R R28, SRZ ;  /* 0x00000000001c7805 */ /* 0x000fe4000001ff00 */
[----:B-1----:R-:W-:-:S04]  /*3830*/  ISETP.GE.AND P2, PT, R0, UR5, PT ;  /* 0x0000000500007c0c */ /* 0x002fc8000bf46270 */
[----:B------:R-:W-:-:S13]  /*3840*/  ISETP.GE.OR P2, PT, R30, UR4, P2 ;  /* 0x000000041e007c0c */ /* 0x000fda0009746670 */
[--C-:B------:R-:W-:Y:S02]  /*3850*/  @!P2 SHF.R.U64 R23, R23, 0x3, R24.reuse ;  /* 0x000000031717a819 */ /* 0x100fe40000001218 */
[----:B------:R-:W-:Y:S02]  /*3860*/  @!P2 SHF.R.U32.HI R24, RZ, 0x3, R24 ;  /* 0x00000003ff18a819 */ /* 0x000fe40000011618 */
[----:B------:R-:W-:Y:S02]  /*3870*/  @!P2 SHF.R.S32.HI R22, RZ, 0x1f, R31 ;  /* 0x0000001fff16a819 */ /* 0x000fe4000001141f */
[----:B------:R-:W-:-:S04]  /*3880*/  @!P2 ISETP.GT.U32.AND P0, PT, R31, R23, PT ;  /* 0x000000171f00a20c */ /* 0x000fc80003f04070 */
[----:B------:R-:W-:-:S04]  /*3890*/  @!P2 ISETP.GT.U32.AND.EX P0, PT, R22, R24, PT, P0 ;  /* 0x000000181600a20c */ /* 0x000fc80003f04100 */
[----:B------:R-:W-:-:S13]  /*38a0*/  @!P2 PLOP3.LUT P1, PT, P0, PT, PT, 0x8, 0x80 ;  /* 0x000000000080a81c */ /* 0x000fda000072e170 */
[----:B------:R-:W-:Y:S02]  /*38b0*/  @P1 IMAD.MOV.U32 R22, RZ, RZ, R45 ;  /* 0x000000ffff161224 */ /* 0x000fe400078e002d */
[----:B------:R-:W-:-:S05]  /*38c0*/  @P1 IMAD.MOV.U32 R23, RZ, RZ, R44 ;  /* 0x000000ffff171224 */ /* 0x000fca00078e002c */
[----:B------:R1:W4:Y:S01]  /*38d0*/  @P1 LDG.E.LTC128B.64 R28, desc[UR18][R22.64] ;  /* 0x00000012161c1981 */ /* 0x000322000c1e1b20 */
[----:B------:R-:W-:Y:S01]  /*38e0*/  BSSY.RECONVERGENT B0, `(.L_x_25) ;  /* 0x000002a000007945 */ /* 0x000fe20003800200 */
[----:B-1----:R-:W-:-:S04]  /*38f0*/  IADD3 R22, P0, PT, R45, UR6, RZ ;  /* 0x000000062d167c10 */ /* 0x002fc8000ff1e0ff */
[----:B------:R-:W-:Y:S02]  /*3900*/  IADD3.X R23, PT, PT, R44, UR7, RZ, P0, !PT ;  /* 0x000000072c177c10 */ /* 0x000fe400087fe4ff */
[----:B------:R-:W-:-:S05]  /*3910*/  IADD3 R24, P0, PT, -R2, R22, RZ ;  /* 0x0000001602187210 */ /* 0x000fca0007f1e1ff */
[----:B------:R-:W-:-:S05]  /*3920*/  IMAD.X R25, R23, 0x1, ~R3, P0 ;  /* 0x0000000117197824 */ /* 0x000fca00000e0e03 */
[----:B------:R-:W-:-:S04]  /*3930*/  LOP3.LUT R26, R25, UR11, RZ, 0xfc, !PT ;  /* 0x0000000b191a7c12 */ /* 0x000fc8000f8efcff */
[----:B------:R-:W-:-:S13]  /*3940*/  ISETP.NE.U32.AND P0, PT, R26, RZ, PT ;  /* 0x000000ff1a00720c */ /* 0x000fda0003f05070 */
[----:B------:R-:W-:Y:S05]  /*3950*/  @P0 BRA `(.L_x_26) ;  /* 0x0000000000540947 */ /* 0x000fea0003800000 */
[----:B------:R-:W1:Y:S01]  /*3960*/  I2F.U32.RP R25, UR10 ;  /* 0x0000000a00197d06 */ /* 0x000e620008209000 */
[----:B------:R-:W-:Y:S02]  /*3970*/  MOV R26, RZ ;  /* 0x000000ff001a7202 */ /* 0x000fe40000000f00 */
[----:B------:R-:W-:-:S05]  /*3980*/  ISETP.NE.U32.AND P0, PT, RZ, UR10, PT ;  /* 0x0000000aff007c0c */ /* 0x000fca000bf05070 */
[----:B-1----:R-:W1:Y:S02]  /*3990*/  MUFU.RCP R25, R25 ;  /* 0x0000001900197308 */ /* 0x002e640000001000 */
[----:B-1----:R-:W-:-:S06]  /*39a0*/  IADD3 R25, PT, PT, R25, 0xffffffe, RZ ;  /* 0x0ffffffe19197810 */ /* 0x002fcc0007ffe0ff */
[----:B------:R-:W1:Y:S02]  /*39b0*/  F2I.FTZ.U32.TRUNC.NTZ R27, R25 ;  /* 0x00000019001b7305 */ /* 0x000e64000021f000 */
[----:B-1----:R-:W-:-:S04]  /*39c0*/  IMAD.MOV R25, RZ, RZ, -R27 ;  /* 0x000000ffff197224 */ /* 0x002fc800078e0a1b */
        /* <DEDUP_REMOVED lines=14> */
.L_x_26:
[----:B------:R-:W-:Y:S01]  /*3ab0*/  IMAD.MOV.U32 R32, RZ, RZ, R24 ;  /* 0x000000ffff207224 */ /* 0x000fe200078e0018 */
[----:B------:R-:W-:Y:S01]  /*3ac0*/  MOV R39, UR10 ;  /* 0x0000000a00277c02 */ /* 0x000fe20008000f00 */
[----:B------:R-:W-:Y:S01]  /*3ad0*/  IMAD.MOV.U32 R31, RZ, RZ, R25 ;  /* 0x000000ffff1f7224 */ /* 0x000fe200078e0019 */
[----:B------:R-:W-:Y:S02]  /*3ae0*/  MOV R38, UR11 ;  /* 0x0000000b00267c02 */ /* 0x000fe40008000f00 */
[----:B------:R-:W-:Y:S02]  /*3af0*/  MOV R37, 0x3b10 ;  /* 0x00003b1000257802 */ /* 0x000fe40000000f00 */
[----:B---345:R-:W-:Y:S05]  /*3b00*/  CALL.REL.NOINC `($__internal_0_$__cuda_sm20_div_u64) ;  /* 0x0000006000007944 */ /* 0x038fea0003c00000 */
[----:B------:R-:W-:-:S04]  /*3b10*/  IADD3 R26, P0, PT, RZ, -R31, RZ ;  /* 0x8000001fff1a7210 */ /* 0x000fc80007f1e0ff */
[----:B------:R-:W-:Y:S01]  /*3b20*/  IADD3.X R27, PT, PT, RZ, ~R32, RZ, P0, !PT ;  /* 0x80000020ff1b7210 */ /* 0x000fe200007fe4ff */
[----:B------:R-:W-:-:S04]  /*3b30*/  IMAD.WIDE.U32 R32, R26, UR10, R24 ;  /* 0x0000000a1a207c25 */ /* 0x000fc8000f8e0018 */
[----:B------:R-:W-:Y:S01]  /*3b40*/  IMAD R27, R27, UR10, RZ ;  /* 0x0000000a1b1b7c24 */ /* 0x000fe2000f8e02ff */
[----:B------:R-:W-:-:S03]  /*3b50*/  MOV R25, R32 ;  /* 0x0000002000197202 */ /* 0x000fc60000000f00 */
[----:B------:R-:W-:-:S05]  /*3b60*/  IMAD R26, R26, UR11, R27 ;  /* 0x0000000b1a1a7c24 */ /* 0x000fca000f8e021b */
[----:B------:R-:W-:Y:S02]  /*3b70*/  IADD3 R26, PT, PT, R26, R33, RZ ;  /* 0x000000211a1a7210 */ /* 0x000fe40007ffe0ff */
.L_x_27:
[----:B------:R-:W-:Y:S05]  /*3b80*/  BSYNC.RECONVERGENT B0 ;  /* 0x0000000000007941 */ /* 0x000fea0003800200 */
.L_x_25:
[----:B------:R-:W1:Y:S01]  /*3b90*/  LDCU.64 UR4, c[0x0][0x380] ;  /* 0x00007000ff0477ac */ /* 0x000e620008000a00 */
[----:B------:R-:W-:Y:S01]  /*3ba0*/  VIADD R24, R30, 0x1 ;  /* 0x000000011e187836 */ /* 0x000fe20000000000 */
[----:B------:R-:W-:Y:S02]  /*3bb0*/  PLOP3.LUT P2, PT, PT, PT, PT, 0x8, 0x80 ;  /* 0x000000000080781c */ /* 0x000fe40003f4e170 */
[----:B-1----:R-:W-:-:S04]  /*3bc0*/  ISETP.GE.AND P0, PT, R0, UR5, PT ;  /* 0x0000000500007c0c */ /* 0x002fc8000bf06270 */
[----:B------:R-:W-:-:S13]  /*3bd0*/  ISETP.GE.OR P3, PT, R24, UR4, P0 ;  /* 0x0000000418007c0c */ /* 0x000fda0008766670 */
[--C-:B------:R-:W-:Y:S02]  /*3be0*/  @!P3 SHF.R.U64 R25, R25, 0x3, R26.reuse ;  /* 0x000000031919b819 */ /* 0x100fe4000000121a */
[----:B------:R-:W-:Y:S02]  /*3bf0*/  @!P3 SHF.R.U32.HI R26, RZ, 0x3, R26 ;  /* 0x00000003ff1ab819 */ /* 0x000fe4000001161a */
[----:B------:R-:W-:Y:S02]  /*3c00*/  @!P3 SHF.R.S32.HI R24, RZ, 0x1f, R31 ;  /* 0x0000001fff18b819 */ /* 0x000fe4000001141f */
[----:B------:R-:W-:-:S04]  /*3c10*/  @!P3 ISETP.GT.U32.AND P1, PT, R31, R25, PT ;  /* 0x000000191f00b20c */ /* 0x000fc80003f24070 */
[----:B------:R-:W-:Y:S02]  /*3c20*/  @!P3 ISETP.GT.U32.AND.EX P1, PT, R24, R26, PT, P1 ;  /* 0x0000001a1800b20c */ /* 0x000fe40003f24110 */
[----:B------:R-:W-:Y:S02]  /*3c30*/  CS2R R26, SRZ ;  /* 0x00000000001a7805 */ /* 0x000fe4000001ff00 */
[----:B------:R-:W-:-:S13]  /*3c40*/  @!P3 PLOP3.LUT P2, PT, P1, PT, PT, 0x8, 0x80 ;  /* 0x000000000080b81c */ /* 0x000fda0000f4e170 */
        /* <DEDUP_REMOVED lines=10> */
[----:B------:R-:W-:Y:S01]  /*3cf0*/  IMAD.MOV.U32 R32, RZ, RZ, RZ ;  /* 0x000000ffff207224 */ /* 0x000fe200078e00ff */
[----:B------:R-:W-:Y:S01]  /*3d00*/  ISETP.NE.U32.AND P1, PT, RZ, UR10, PT ;  /* 0x0000000aff007c0c */ /* 0x000fe2000bf25070 */
[----:B------:R-:W-:-:S05]  /*3d10*/  IMAD.MOV.U32 R31, RZ, RZ, RZ ;  /* 0x000000ffff1f7224 */ /* 0x000fca00078e00ff */
[----:B-1----:R-:W1:Y:S02]  /*3d20*/  MUFU.RCP R25, R25 ;  /* 0x0000001900197308 */ /* 0x002e640000001000 */
[----:B-1----:R-:W-:-:S06]  /*3d30*/  IADD3 R25, PT, PT, R25, 0xffffffe, RZ ;  /* 0x0ffffffe19197810 */ /* 0x002fcc0007ffe0ff */
[----:B------:R-:W1:Y:S02]  /*3d40*/  F2I.FTZ.U32.TRUNC.NTZ R33, R25 ;  /* 0x0000001900217305 */ /* 0x000e64000021f000 */
[----:B-1----:R-:W-:-:S05]  /*3d50*/  IADD3 R25, PT, PT, RZ, -R33, RZ ;  /* 0x80000021ff197210 */ /* 0x002fca0007ffe0ff */
[----:B------:R-:W-:-:S04]  /*3d60*/  IMAD R25, R25, UR10, RZ ;  /* 0x0000000a19197c24 */ /* 0x000fc8000f8e02ff */
[----:B------:R-:W-:-:S06]  /*3d70*/  IMAD.HI.U32 R32, R33, R25, R32 ;  /* 0x0000001921207227 */ /* 0x000fcc00078e0020 */
[----:B------:R-:W-:-:S05]  /*3d80*/  IMAD.HI.U32 R32, R32, R24, RZ ;  /* 0x0000001820207227 */ /* 0x000fca00078e00ff */
[----:B------:R-:W-:-:S05]  /*3d90*/  IADD3 R25, PT, PT, -R32, RZ, RZ ;  /* 0x000000ff20197210 */ /* 0x000fca0007ffe1ff */
[----:B------:R-:W-:-:S05]  /*3da0*/  IMAD R25, R25, UR10, R24 ;  /* 0x0000000a19197c24 */ /* 0x000fca000f8e0218 */
[----:B------:R-:W-:-:S13]  /*3db0*/  ISETP.GE.U32.AND P3, PT, R25, UR10, PT ;  /* 0x0000000a19007c0c */ /* 0x000fda000bf66070 */
[----:B------:R-:W-:Y:S01]  /*3dc0*/  @P3 VIADD R25, R25, -UR10 ;  /* 0x8000000a19193c36 */ /* 0x000fe20008000000 */
[----:B------:R-:W-:-:S04]  /*3dd0*/  @P3 IADD3 R32, PT, PT, R32, 0x1, RZ ;  /* 0x0000000120203810 */ /* 0x000fc80007ffe0ff */
[----:B------:R-:W-:-:S13]  /*3de0*/  ISETP.GE.U32.AND P2, PT, R25, UR10, PT ;  /* 0x0000000a19007c0c */ /* 0x000fda000bf46070 */
[----:B------:R-:W-:Y:S01]  /*3df0*/  @P2 VIADD R32, R32, 0x1 ;  /* 0x0000000120202836 */ /* 0x000fe20000000000 */
[----:B------:R-:W-:-:S04]  /*3e00*/  @!P1 LOP3.LUT R32, RZ, UR10, RZ, 0x33, !PT ;  /* 0x0000000aff209c12 */ /* 0x000fc8000f8e33ff */
[----:B------:R-:W-:-:S05]  /*3e10*/  IADD3 R25, PT, PT, -R32, RZ, RZ ;  /* 0x000000ff20197210 */ /* 0x000fca0007ffe1ff */
[----:B------:R-:W-:Y:S01]  /*3e20*/  IMAD R25, R25, UR10, R24 ;  /* 0x0000000a19197c24 */ /* 0x000fe2000f8e0218 */
[----:B------:R-:W-:Y:S05]  /*3e30*/  BRA `(.L_x_30) ;  /* 0x0000000000387947 */ /* 0x000fea0003800000 */
.L_x_29:
        /* <DEDUP_REMOVED lines=11> */
[----:B------:R-:W-:Y:S01]  /*3ef0*/  IMAD R33, R33, UR11, R32 ;  /* 0x0000000b21217c24 */ /* 0x000fe2000f8e0220 */
[----:B------:R-:W-:-:S04]  /*3f00*/  MOV R32, R31 ;  /* 0x0000001f00207202 */ /* 0x000fc80000000f00 */
[----:B------:R-:W-:Y:S02]  /*3f10*/  IADD3 R31, PT, PT, R33, R35, RZ ;  /* 0x00000023211f7210 */ /* 0x000fe40007ffe0ff */
.L_x_30:
[----:B------:R-:W-:Y:S05]  /*3f20*/  BSYNC.RECONVERGENT B0 ;  /* 0x0000000000007941 */ /* 0x000fea0003800200 */
.L_x_28:
[----:B------:R-:W1:Y:S01]  /*3f30*/  LDCU UR4, c[0x0][0x380] ;  /* 0x00007000ff0477ac */ /* 0x000e620008000800 */
[----:B------:R-:W-:Y:S01]  /*3f40*/  VIADD R24, R30, 0x2 ;  /* 0x000000021e187836 */ /* 0x000fe20000000000 */
[----:B------:R-:W-:-:S04]  /*3f50*/  PLOP3.LUT P2, PT, PT, PT, PT, 0x8, 0x80 ;  /* 0x000000000080781c */ /* 0x000fc80003f4e170 */
[----:B-1----:R-:W-:-:S13]  /*3f60*/  ISETP.GE.OR P3, PT, R24, UR4, P0 ;  /* 0x0000000418007c0c */ /* 0x002fda0008766670 */
[--C-:B------:R-:W-:Y:S02]  /*3f70*/  @!P3 SHF.R.U64 R25, R25, 0x3, R31.reuse ;  /* 0x000000031919b819 */ /* 0x100fe4000000121f */
[----:B------:R-:W-:Y:S02]  /*3f80*/  @!P3 SHF.R.U32.HI R31, RZ, 0x3, R31 ;  /* 0x00000003ff1fb819 */ /* 0x000fe4000001161f */
[----:B------:R-:W-:Y:S02]  /*3f90*/  @!P3 SHF.R.S32.HI R24, RZ, 0x1f, R32 ;  /* 0x0000001fff18b819 */ /* 0x000fe40000011420 */
[----:B------:R-:W-:-:S04]  /*3fa0*/  @!P3 ISETP.GT.U32.AND P1, PT, R32, R25, PT ;  /* 0x000000192000b20c */ /* 0x000fc80003f24070 */
[----:B------:R-:W-:Y:S02]  /*3fb0*/  @!P3 ISETP.GT.U32.AND.EX P1, PT, R24, R31, PT, P1 ;  /* 0x0000001f1800b20c */ /* 0x000fe40003f24110 */
[----:B------:R-:W-:Y:S02]  /*3fc0*/  CS2R R24, SRZ ;  /* 0x0000000000187805 */ /* 0x000fe4000001ff00 */
[----:B------:R-:W-:Y:S02]  /*3fd0*/  @!P3 PLOP3.LUT P2, PT, P1, PT, PT, 0x8, 0x80 ;  /* 0x000000000080b81c */ /* 0x000fe40000f4e170 */
[----:B------:R-:W-:-:S04]  /*3fe0*/  IADD3 R52, P1, PT, R22, UR6, RZ ;  /* 0x0000000616347c10 */ /* 0x000fc8000ff3e0ff */
[----:B------:R-:W-:-:S07]  /*3ff0*/  IADD3.X R53, PT, PT, R23, UR7, RZ, P1, !PT ;  /* 0x0000000717357c10 */ /* 0x000fce0008ffe4ff */
[----:B------:R1:W4:Y:S01]  /*4000*/  @P2 LDG.E.LTC128B.64 R24, desc[UR18][R22.64] ;  /* 0x0000001216182981 */ /* 0x000322000c1e1b20 */
[----:B------:R-:W-:Y:S01]  /*4010*/  BSSY.RECONVERGENT B0, `(.L_x_31) ;  /* 0x000002a000007945 */ /* 0x000fe20003800200 */
[----:B-1----:R-:W-:-:S05]  /*4020*/  IADD3 R22, P1, PT, -R2, R52, RZ ;  /* 0x0000003402167210 */ /* 0x002fca0007f3e1ff */
[----:B------:R-:W-:-:S05]  /*4030*/  IMAD.X R23, R53, 0x1, ~R3, P1 ;  /* 0x0000000135177824 */ /* 0x000fca00008e0e03 */
[----:B------:R-:W-:-:S04]  /*4040*/  LOP3.LUT R31, R23, UR11, RZ, 0xfc, !PT ;  /* 0x0000000b171f7c12 */ /* 0x000fc8000f8efcff */
[----:B------:R-:W-:-:S13]  /*4050*/  ISETP.NE.U32.AND P1, PT, R31, RZ, PT ;  /* 0x000000ff1f00720c */ /* 0x000fda0003f25070 */
[----:B------:R-:W-:Y:S05]  /*4060*/  @P1 BRA `(.L_x_32) ;  /* 0x0000000000581947 */ /* 0x000fea0003800000 */
[----:B------:R-:W1:Y:S01]  /*4070*/  I2F.U32.RP R23, UR10 ;  /* 0x0000000a00177d06 */ /* 0x000e620008209000 */
[----:B------:R-:W-:Y:S01]  /*4080*/  IMAD.MOV.U32 R32, RZ, RZ, RZ ;  /* 0x000000ffff207224 */ /* 0x000fe200078e00ff */
[----:B------:R-:W-:-:S06]  /*4090*/  ISETP.NE.U32.AND P1, PT, RZ, UR10, PT ;  /* 0x0000000aff007c0c */ /* 0x000fcc000bf25070 */
        /* <DEDUP_REMOVED lines=12> */
[----:B------:R-:W-:Y:S01]  /*4160*/  ISETP.GE.U32.AND P2, PT, R23, UR10, PT ;  /* 0x0000000a17007c0c */ /* 0x000fe2000bf46070 */
[----:B------:R-:W-:-:S12]  /*4170*/  IMAD.MOV.U32 R23, RZ, RZ, RZ ;  /* 0x000000ffff177224 */ /* 0x000fd800078e00ff */
[----:B------:R-:W-:Y:S01]  /*4180*/  @P2 VIADD R32, R32, 0x1 ;  /* 0x0000000120202836 */ /* 0x000fe20000000000 */
[----:B------:R-:W-:-:S04]  /*4190*/  @!P1 LOP3.LUT R32, RZ, UR10, RZ, 0x33, !PT ;  /* 0x0000000aff209c12 */ /* 0x000fc8000f8e33ff */
[----:B------:R-:W-:-:S05]  /*41a0*/  IADD3 R31, PT, PT, -R32, RZ, RZ ;  /* 0x000000ff201f7210 */ /* 0x000fca0007ffe1ff */
[----:B------:R-:W-:Y:S01]  /*41b0*/  IMAD R22, R31, UR10, R22 ;  /* 0x0000000a1f167c24 */ /* 0x000fe2000f8e0216 */
[----:B------:R-:W-:Y:S05]  /*41c0*/  BRA `(.L_x_33) ;  /* 0x0000000000387947 */ /* 0x000fea0003800000 */
.L_x_32:
        /* <DEDUP_REMOVED lines=14> */
.L_x_33:
[----:B------:R-:W-:Y:S05]  /*42b0*/  BSYNC.RECONVERGENT B0 ;  /* 0x0000000000007941 */ /* 0x000fea0003800200 */
.L_x_31:
        /* <DEDUP_REMOVED lines=10> */
[----:B------:R-:W-:-:S13]  /*4360*/  @!P2 PLOP3.LUT P1, PT, P0, PT, PT, 0x8, 0x80 ;  /* 0x000000000080a81c */ /* 0x000fda000072e170 */
[----:B------:R-:W-:Y:S05]  /*4370*/  @!P1 BRA `(.L_x_21) ;  /* 0x0000000000049947 */ /* 0x000fea0003800000 */
[----:B------:R1:W4:Y:S02]  /*4380*/  LDG.E.LTC128B.64 R22, desc[UR18][R52.64] ;  /* 0x0000001234167981 */ /* 0x000324000c1e1b20 */
.L_x_21:
[----:B------:R-:W-:Y:S05]  /*4390*/  BSYNC.RECONVERGENT B1 ;  /* 0x0000000000017941 */ /* 0x000fea0003800200 */
.L_x_19:
[----:B------:R-:W-:Y:S01]  /*43a0*/  BAR.SYNC.DEFER_BLOCKING 0x0 ;  /* 0x0000000000007b1d */ /* 0x000fe20000010000 */
[----:B------:R-:W-:Y:S01]  /*43b0*/  UISETP.GT.AND UP0, UPT, UR13, UR14, UPT ;  /* 0x0000000e0d00728c */ /* 0x000fe2000bf04270 */
[----:B---3--:R-:W-:-:S04]  /*43c0*/  IADD3 R20, P0, PT, R20, R45, RZ ;  /* 0x0000002d14147210 */ /* 0x008fc80007f1e0ff */
[----:B------:R-:W-:Y:S01]  /*43d0*/  BSSY.RECONVERGENT B1, `(.L_x_34) ;  /* 0x0000123000017945 */ /* 0x000fe20003800200 */
[----:B------:R-:W-:Y:S01]  /*43e0*/  IADD3.X R21, PT, PT, R21, R44, RZ, P0, !PT ;  /* 0x0000002c15157210 */ /* 0x000fe200007fe4ff */
[----:B------:R-:W-:-:S04]  /*43f0*/  DEPBAR.LE SB5, 0x2 ;  /* 0x0000d0800000791a */ /* 0x000fc80000000000 */
[----:B------:R3:W-:Y:S04]  /*4400*/  STS.128 [R43], R4 ;  /* 0x000000042b007388 */ /* 0x0007e80000000c00 */
[----:B------:R-:W-:Y:S01]  /*4410*/  STS.128 [R43+0x40], R8 ;  /* 0x000040082b007388 */ /* 0x000fe20000000c00 */
[----:B------:R-:W-:Y:S01]  /*4420*/  BAR.SYNC.DEFER_BLOCKING 0x0 ;  /* 0x0000000000007b1d */ /* 0x000fe20000010000 */
[----:B---34-:R-:W-:-:S05]  /*4430*/  IMAD.MOV.U32 R4, RZ, RZ, R28 ;  /* 0x000000ffff047224 */ /* 0x018fca00078e001c */
[----:B-1----:R-:W1:Y:S01]  /*4440*/  LDS.64 R52, [R42] ;  /* 0x000000002a347984 */ /* 0x002e620000000a00 */
[----:B------:R-:W-:-:S03]  /*4450*/  IMAD.MOV.U32 R5, RZ, RZ, R29 ;  /* 0x000000ffff057224 */ /* 0x000fc600078e001d */
[----:B------:R-:W3:Y:S04]  /*4460*/  LDS.64 R10, [R42+0x120] ;  /* 0x000120002a0a7984 */ /* 0x000ee80000000a00 */
[----:B------:R-:W2:Y:S04]  /*4470*/  LDS.64 R8, [R42+0x240] ;  /* 0x000240002a087984 */ /* 0x000ea80000000a00 */
[----:B------:R-:W2:Y:S01]  /*4480*/  LDS.64 R6, [R42+0x360] ;  /* 0x000360002a067984 */ /* 0x000ea20000000a00 */
[-C--:B-1----:R-:W-:Y:S02]  /*4490*/  DMUL R52, R52, R72.reuse ;  /* 0x0000004834347228 */ /* 0x082fe40000000000 */
[----:B---3--:R-:W-:-:S06]  /*44a0*/  DMUL R10, R10, R72 ;  /* 0x000000480a0a7228 */ /* 0x008fcc0000000000 */
[----:B------:R-:W-:Y:S01]  /*44b0*/  DFMA R52, R4, R70, R52 ;  /* 0x000000460434722b */ /* 0x000fe20000000034 */
[----:B------:R-:W-:Y:S01]  /*44c0*/  MOV R4, R26 ;  /* 0x0000001a00047202 */ /* 0x000fe20000000f00 */
[----:B------:R-:W-:Y:S01]  /*44d0*/  IMAD.MOV.U32 R5, RZ, RZ, R27 ;  /* 0x000000ffff057224 */ /* 0x000fe200078e001b */
[-C--:B--2---:R-:W-:Y:S02]  /*44e0*/  DMUL R8, R8, R72.reuse ;  /* 0x0000004808087228 */ /* 0x084fe40000000000 */
[----:B------:R-:W-:-:S03]  /*44f0*/  DMUL R6, R6, R72 ;  /* 0x0000004806067228 */ /* 0x000fc60000000000 */
[----:B------:R-:W-:Y:S01]  /*4500*/  DFMA R10, R4, R70, R10 ;  /* 0x00000046040a722b */ /* 0x000fe2000000000a */
[----:B------:R-:W-:Y:S01]  /*4510*/  MOV R4, R24 ;  /* 0x0000001800047202 */ /* 0x000fe20000000f00 */
[----:B------:R-:W-:-:S06]  /*4520*/  IMAD.MOV.U32 R5, RZ, RZ, R25 ;  /* 0x000000ffff057224 */ /* 0x000fcc00078e0019 */
[----:B------:R-:W-:Y:S01]  /*4530*/  DFMA R8, R4, R70, R8 ;  /* 0x000000460408722b */ /* 0x000fe20000000008 */
[----:B------:R-:W-:Y:S01]  /*4540*/  MOV R4, R22 ;  /* 0x0000001600047202 */ /* 0x000fe20000000f00 */
[----:B------:R-:W-:-:S06]  /*4550*/  IMAD.MOV.U32 R5, RZ, RZ, R23 ;  /* 0x000000ffff057224 */ /* 0x000fcc00078e0017 */
[----:B------:R-:W-:Y:S01]  /*4560*/  DFMA R6, R4, R70, R6 ;  /* 0x000000460406722b */ /* 0x000fe20000000006 */
[----:B------:R-:W-:Y:S01]  /*4570*/  IADD3 R4, PT, PT, R30, 0x8, RZ ;  /* 0x000000081e047810 */ /* 0x000fe20007ffe0ff */
[----:B------:R-:W-:Y:S09]  /*4580*/  BRA.U UP0, `(.L_x_35) ;  /* 0x0000000100547547 */ /* 0x000ff2000b800000 */
[----:B------:R-:W1:Y:S01]  /*4590*/  LDCU UR5, c[0x0][0x384] ;  /* 0x00007080ff0577ac */ /* 0x000e620008000800 */
[C---:B------:R-:W-:Y:S02]  /*45a0*/  VIADD R32, R30.reuse, 0x1 ;  /* 0x000000011e207836 */ /* 0x040fe40000000000 */
[----:B------:R-:W-:Y:S01]  /*45b0*/  VIADD R5, R30, 0x2 ;  /* 0x000000021e057836 */ /* 0x000fe20000000000 */
[----:B------:R-:W2:Y:S01]  /*45c0*/  LDCU.64 UR16, c[0x0][0x468] ;  /* 0x00008d00ff1077ac */ /* 0x000ea20008000a00 */
[----:B-1----:R-:W-:-:S04]  /*45d0*/  ISETP.GE.AND P3, PT, R0, UR5, PT ;  /* 0x0000000500007c0c */ /* 0x002fc8000bf66270 */
[----:B------:R-:W-:Y:S02]  /*45e0*/  ISETP.LT.AND P2, PT, R30, UR4, !P3 ;  /* 0x000000041e007c0c */ /* 0x000fe4000df41270 */
[----:B------:R-:W-:Y:S02]  /*45f0*/  ISETP.LT.AND P1, PT, R32, UR4, !P3 ;  /* 0x0000000420007c0c */ /* 0x000fe4000df21270 */
[----:B--2---:R-:W-:Y:S02]  /*4600*/  IADD3 R32, P4, PT, R48, UR16, RZ ;  /* 0x0000001030207c10 */ /* 0x004fe4000ff9e0ff */
[----:B------:R-:W-:Y:S02]  /*4610*/  ISETP.LT.AND P0, PT, R5, UR4, !P3 ;  /* 0x0000000405007c0c */ /* 0x000fe4000df01270 */
[----:B------:R-:W-:Y:S02]  /*4620*/  IADD3.X R33, PT, PT, R49, UR17, RZ, P4, !PT ;  /* 0x0000001131217c10 */ /* 0x000fe4000a7fe4ff */
[----:B------:R-:W-:-:S02]  /*4630*/  IADD3 R34, P4, PT, R32, UR16, RZ ;  /* 0x0000001020227c10 */ /* 0x000fc4000ff9e0ff */
[----:B------:R-:W-:Y:S01]  /*4640*/  ISETP.LT.AND P3, PT, R31, UR4, !P3 ;  /* 0x000000041f007c0c */ /* 0x000fe2000df61270 */
[----:B------:R-:W-:Y:S01]  /*4650*/  @P2 STG.E.64 desc[UR18][R48.64], R52 ;  /* 0x0000003430002986 */ /* 0x000fe2000c101b12 */
[----:B------:R-:W-:-:S03]  /*4660*/  IADD3.X R35, PT, PT, R33, UR17, RZ, P4, !PT ;  /* 0x0000001121237c10 */ /* 0x000fc6000a7fe4ff */
[----:B------:R-:W-:Y:S04]  /*4670*/  @P1 STG.E.64 desc[UR18][R32.64], R10 ;  /* 0x0000000a20001986 */ /* 0x000fe8000c101b12 */
[----:B------:R1:W-:Y:S02]  /*4680*/  @P0 STG.E.64 desc[UR18][R34.64], R8 ;  /* 0x0000000822000986 */ /* 0x0003e4000c101b12 */
[----:B-1----:R-:W-:-:S04]  /*4690*/  IADD3 R8, P0, PT, R34, UR16, RZ ;  /* 0x0000001022087c10 */ /* 0x002fc8000ff1e0ff */
[----:B------:R-:W-:Y:S01]  /*46a0*/  IADD3.X R9, PT, PT, R35, UR17, RZ, P0, !PT ;  /* 0x0000001123097c10 */ /* 0x000fe200087fe4ff */
[----:B------:R-:W-:Y:S08]  /*46b0*/  @!P3 BRA `(.L_x_36) ;  /* 0x0000000c00d0b947 */ /* 0x000ff00003800000 */
[----:B------:R2:W-:Y:S01]  /*46c0*/  STG.E.64 desc[UR18][R8.64], R6 ;  /* 0x0000000608007986 */ /* 0x0005e2000c101b12 */
[----:B------:R-:W-:Y:S05]  /*46d0*/  BRA `(.L_x_36) ;  /* 0x0000000c00c87947 */ /* 0x000fea0003800000 */
.L_x_35:
[----:B------:R-:W1:Y:S01]  /*46e0*/  LDCU UR4, c[0x0][0x464] ;  /* 0x00008c80ff0477ac */ /* 0x000e620008000800 */
[----:B------:R-:W-:Y:S01]  /*46f0*/  BSSY.RECONVERGENT B0, `(.L_x_37) ;  /* 0x0000030000007945 */ /* 0x000fe20003800200 */
[----:B-1----:R-:W-:-:S05]  /*4700*/  IMAD.U32 R32, RZ, RZ, UR4 ;  /* 0x00000004ff207e24 */ /* 0x002fca000f8e00ff */
[----:B------:R-:W-:-:S04]  /*4710*/  LOP3.LUT R5, R47, R32, RZ, 0xfc, !PT ;  /* 0x000000202f057212 */ /* 0x000fc800078efcff */
[----:B------:R-:W-:-:S13]  /*4720*/  ISETP.NE.U32.AND P0, PT, R5, RZ, PT ;  /* 0x000000ff0500720c */ /* 0x000fda0003f05070 */
[----:B------:R-:W-:Y:S05]  /*4730*/  @P0 BRA `(.L_x_38) ;  /* 0x0000000000600947 */ /* 0x000fea0003800000 */
[----:B------:R-:W1:Y:S01]  /*4740*/  LDCU UR4, c[0x0][0x460] ;  /* 0x00008c00ff0477ac */ /* 0x000e620008000800 */
[----:B------:R-:W-:Y:S01]  /*4750*/  IMAD.MOV.U32 R34, RZ, RZ, RZ ;  /* 0x000000ffff227224 */ /* 0x000fe200078e00ff */
[----:B------:R-:W-:Y:S02]  /*4760*/  MOV R33, RZ ;  /* 0x000000ff00217202 */ /* 0x000fe40000000f00 */
[----:B-1----:R-:W-:-:S04]  /*4770*/  MOV R5, UR4 ;  /* 0x0000000400057c02 */ /* 0x002fc80008000f00 */
[----:B------:R-:W1:Y:S01]  /*4780*/  I2F.U32.RP R31, R5 ;  /* 0x00000005001f7306 */ /* 0x000e620000209000 */
[----:B------:R-:W-:-:S07]  /*4790*/  ISETP.NE.U32.AND P0, PT, R5, RZ, PT ;  /* 0x000000ff0500720c */ /* 0x000fce0003f05070 */
[----:B-1----:R-:W1:Y:S02]  /*47a0*/  MUFU.RCP R31, R31 ;  /* 0x0000001f001f7308 */ /* 0x002e640000001000 */
[----:B-1----:R-:W-:-:S06]  /*47b0*/  VIADD R31, R31, 0xffffffe ;  /* 0x0ffffffe1f1f7836 */ /* 0x002fcc0000000000 */
[----:B------:R-:W1:Y:S02]  /*47c0*/  F2I.FTZ.U32.TRUNC.NTZ R35, R31 ;  /* 0x0000001f00237305 */ /* 0x000e64000021f000 */
[----:B-1----:R-:W-:-:S05]  /*47d0*/  IMAD R31, R35, R5, RZ ;  /* 0x00000005231f7224 */ /* 0x002fca00078e02ff */
[----:B------:R-:W-:-:S05]  /*47e0*/  IADD3 R31, PT, PT, -R31, RZ, RZ ;  /* 0x000000ff1f1f7210 */ /* 0x000fca0007ffe1ff */
[----:B------:R-:W-:-:S06]  /*47f0*/  IMAD.HI.U32 R31, R35, R31, R34 ;  /* 0x0000001f231f7227 */ /* 0x000fcc00078e0022 */
[----:B------:R-:W-:-:S05]  /*4800*/  IMAD.HI.U32 R34, R31, R50, RZ ;  /* 0x000000321f227227 */ /* 0x000fca00078e00ff */
[----:B------:R-:W-:-:S05]  /*4810*/  IADD3 R31, PT, PT, -R34, RZ, RZ ;  /* 0x000000ff221f7210 */ /* 0x000fca0007ffe1ff */
[----:B------:R-:W-:-:S05]  /*4820*/  IMAD R31, R5, R31, R50 ;  /* 0x0000001f051f7224 */ /* 0x000fca00078e0232 */
[----:B------:R-:W-:-:S13]  /*4830*/  ISETP.GE.U32.AND P2, PT, R31, R5, PT ;  /* 0x000000051f00720c */ /* 0x000fda0003f46070 */
[----:B------:R-:W-:Y:S01]  /*4840*/  @P2 IMAD.IADD R31, R31, 0x1, -R5 ;  /* 0x000000011f1f2824 */ /* 0x000fe200078e0a05 */
[----:B------:R-:W-:-:S04]  /*4850*/  @P2 IADD3 R34, PT, PT, R34, 0x1, RZ ;  /* 0x0000000122222810 */ /* 0x000fc80007ffe0ff */
[----:B------:R-:W-:-:S13]  /*4860*/  ISETP.GE.U32.AND P1, PT, R31, R5, PT ;  /* 0x000000051f00720c */ /* 0x000fda0003f26070 */
[----:B------:R-:W-:Y:S01]  /*4870*/  @P1 VIADD R34, R34, 0x1 ;  /* 0x0000000122221836 */ /* 0x000fe20000000000 */
[----:B------:R-:W-:-:S04]  /*4880*/  @!P0 LOP3.LUT R34, RZ, R5, RZ, 0x33, !PT ;  /* 0x00000005ff228212 */ /* 0x000fc800078e33ff */
[----:B------:R-:W-:-:S05]  /*4890*/  IADD3 R31, PT, PT, -R34, RZ, RZ ;  /* 0x000000ff221f7210 */ /* 0x000fca0007ffe1ff */
[----:B------:R-:W-:Y:S01]  /*48a0*/  IMAD R31, R5, R31, R50 ;  /* 0x0000001f051f7224 */ /* 0x000fe200078e0232 */
[----:B------:R-:W-:Y:S05]  /*48b0*/  BRA `(.L_x_39) ;  /* 0x00000000004c7947 */ /* 0x000fea0003800000 */
.L_x_38:
[----:B------:R-:W1:Y:S01]  /*48c0*/  LDCU.64 UR4, c[0x0][0x460] ;  /* 0x00008c00ff0477ac */ /* 0x000e620008000a00 */
[----:B------:R-:W-:Y:S01]  /*48d0*/  IMAD.MOV.U32 R32, RZ, RZ, R50 ;  /* 0x000000ffff207224 */ /* 0x000fe200078e0032 */
[----:B------:R-:W-:Y:S02]  /*48e0*/  MOV R31, R47 ;  /* 0x0000002f001f7202 */ /* 0x000fe40000000f00 */
[----:B------:R-:W-:Y:S01]  /*48f0*/  MOV R37, 0x4930 ;  /* 0x0000493000257802 */ /* 0x000fe20000000f00 */
[----:B-1----:R-:W-:Y:S01]  /*4900*/  IMAD.U32 R39, RZ, RZ, UR4 ;  /* 0x00000004ff277e24 */ /* 0x002fe2000f8e00ff */
[----:B------:R-:W-:Y:S02]  /*4910*/  MOV R38, UR5 ;  /* 0x0000000500267c02 */ /* 0x000fe40008000f00 */
[----:B-----5:R-:W-:Y:S05]  /*4920*/  CALL.REL.NOINC `($__internal_0_$__cuda_sm20_div_u64) ;  /* 0x0000005000787944 */ /* 0x020fea0003c00000 */
[----:B------:R-:W1:Y:S01]  /*4930*/  LDCU.64 UR4, c[0x0][0x460] ;  /* 0x00008c00ff0477ac */ /* 0x000e620008000a00 */
[----:B------:R-:W-:Y:S02]  /*4940*/  IADD3 R33, P0, PT, RZ, -R31, RZ ;  /* 0x8000001fff217210 */ /* 0x000fe40007f1e0ff */
[----:B------:R-:W-:Y:S02]  /*4950*/  MOV R46, R50 ;  /* 0x00000032002e7202 */ /* 0x000fe40000000f00 */
[----:B------:R-:W-:Y:S02]  /*4960*/  IADD3.X R34, PT, PT, RZ, ~R32, RZ, P0, !PT ;  /* 0x80000020ff227210 */ /* 0x000fe400007fe4ff */
[----:B-1----:R-:W-:Y:S01]  /*4970*/  MOV R5, UR4 ;  /* 0x0000000400057c02 */ /* 0x002fe20008000f00 */
[----:B------:R-:W-:-:S04]  /*4980*/  IMAD.U32 R32, RZ, RZ, UR5 ;  /* 0x00000005ff207e24 */ /* 0x000fc8000f8e00ff */
[-C--:B------:R-:W-:Y:S02]  /*4990*/  IMAD R34, R34, R5.reuse, RZ ;  /* 0x0000000522227224 */ /* 0x080fe400078e02ff */
[----:B------:R-:W-:-:S04]  /*49a0*/  IMAD.WIDE.U32 R46, R33, R5, R46 ;  /* 0x00000005212e7225 */ /* 0x000fc800078e002e */
[----:B------:R-:W-:Y:S02]  /*49b0*/  IMAD R33, R33, R32, R34 ;  /* 0x0000002021217224 */ /* 0x000fe400078e0222 */
[----:B------:R-:W-:Y:S01]  /*49c0*/  IMAD.MOV.U32 R34, RZ, RZ, R31 ;  /* 0x000000ffff227224 */ /* 0x000fe200078e001f */
[----:B------:R-:W-:Y:S02]  /*49d0*/  MOV R31, R46 ;  /* 0x0000002e001f7202 */ /* 0x000fe40000000f00 */
[----:B------:R-:W-:Y:S02]  /*49e0*/  IADD3 R33, PT, PT, R47, R33, RZ ;  /* 0x000000212f217210 */ /* 0x000fe40007ffe0ff */
.L_x_39:
[----:B------:R-:W-:Y:S05]  /*49f0*/  BSYNC.RECONVERGENT B0 ;  /* 0x0000000000007941 */ /* 0x000fea0003800200 */
.L_x_37:
[----:B------:R-:W1:Y:S01]  /*4a00*/  LDCU.64 UR4, c[0x0][0x380] ;  /* 0x00007000ff0477ac */ /* 0x000e620008000a00 */
[----:B------:R-:W-:Y:S01]  /*4a10*/  PLOP3.LUT P3, PT, PT, PT, PT, 0x8, 0x80 ;  /* 0x000000000080781c */ /* 0x000fe20003f6e170 */
[----:B------:R-:W-:Y:S01]  /*4a20*/  BSSY.RECONVERGENT B0, `(.L_x_40) ;  /* 0x000003b000007945 */ /* 0x000fe20003800200 */
[----:B-1----:R-:W-:-:S04]  /*4a30*/  ISETP.GE.AND P0, PT, R0, UR5, PT ;  /* 0x0000000500007c0c */ /* 0x002fc8000bf06270 */
[----:B------:R-:W-:Y:S01]  /*4a40*/  ISETP.GE.OR P1, PT, R30, UR4, P0 ;  /* 0x000000041e007c0c */ /* 0x000fe20008726670 */
[----:B------:R-:W1:-:S12]  /*4a50*/  LDCU.64 UR4, c[0x0][0x468] ;  /* 0x00008d00ff0477ac */ /* 0x000e580008000a00 */
[--C-:B------:R-:W-:Y:S02]  /*4a60*/  @!P1 SHF.R.U64 R31, R31, 0x3, R33.reuse ;  /* 0x000000031f1f9819 */ /* 0x100fe40000001221 */
[----:B------:R-:W-:Y:S02]  /*4a70*/  @!P1 SHF.R.U32.HI R33, RZ, 0x3, R33 ;  /* 0x00000003ff219819 */ /* 0x000fe40000011621 */
[----:B------:R-:W-:Y:S02]  /*4a80*/  @!P1 ISETP.GT.U32.AND P2, PT, R34, R31, PT ;  /* 0x0000001f2200920c */ /* 0x000fe40003f44070 */
[----:B------:R-:W-:-:S04]  /*4a90*/  @!P1 SHF.R.S32.HI R34, RZ, 0x1f, R34 ;  /* 0x0000001fff229819 */ /* 0x000fc80000011422 */
[----:B------:R-:W-:-:S04]  /*4aa0*/  @!P1 ISETP.GT.U32.AND.EX P2, PT, R34, R33, PT, P2 ;  /* 0x000000212200920c */ /* 0x000fc80003f44120 */
[----:B------:R-:W-:Y:S02]  /*4ab0*/  @!P1 PLOP3.LUT P3, PT, P2, PT, PT, 0x8, 0x80 ;  /* 0x000000000080981c */ /* 0x000fe4000176e170 */
[----:B-1----:R-:W-:-:S04]  /*4ac0*/  IADD3 R44, P1, PT, R48, UR4, RZ ;  /* 0x00000004302c7c10 */ /* 0x002fc8000ff3e0ff */
[----:B------:R-:W-:Y:S02]  /*4ad0*/  IADD3.X R45, PT, PT, R49, UR5, RZ, P1, !PT ;  /* 0x00000005312d7c10 */ /* 0x000fe40008ffe4ff */
[----:B------:R-:W-:-:S04]  /*4ae0*/  IADD3 R46, P1, PT, R44, -UR8, RZ ;  /* 0x800000082c2e7c10 */ /* 0x000fc8000ff3e0ff */
[----:B------:R-:W-:Y:S01]  /*4af0*/  IADD3.X R47, PT, PT, R45, ~UR9, RZ, P1, !PT ;  /* 0x800000092d2f7c10 */ /* 0x000fe20008ffe4ff */
[----:B------:R-:W-:Y:S02]  /*4b00*/  @P3 IMAD.MOV.U32 R34, RZ, RZ, R48 ;  /* 0x000000ffff223224 */ /* 0x000fe400078e0030 */
[----:B------:R-:W-:Y:S01]  /*4b10*/  @P3 IMAD.MOV.U32 R35, RZ, RZ, R49 ;  /* 0x000000ffff233224 */ /* 0x000fe200078e0031 */
[----:B------:R-:W-:-:S04]  /*4b20*/  LOP3.LUT R31, R47, R32, RZ, 0xfc, !PT ;  /* 0x000000202f1f7212 */ /* 0x000fc800078efcff */
[----:B------:R1:W-:Y:S01]  /*4b30*/  @P3 STG.E.64 desc[UR18][R34.64], R52 ;  /* 0x0000003422003986 */ /* 0x0003e2000c101b12 */
[----:B------:R-:W-:-:S13]  /*4b40*/  ISETP.NE.U32.AND P1, PT, R31, RZ, PT ;  /* 0x000000ff1f00720c */ /* 0x000fda0003f25070 */
[----:B------:R-:W-:Y:S05]  /*4b50*/  @P1 BRA `(.L_x_41) ;  /* 0x0000000000581947 */ /* 0x000fea0003800000 */
[----:B------:R-:W2:Y:S01]  /*4b60*/  I2F.U32.RP R31, R5 ;  /* 0x00000005001f7306 */ /* 0x000ea20000209000 */
[----:B-1----:R-:W-:Y:S01]  /*4b70*/  IMAD.MOV.U32 R34, RZ, RZ, RZ ;  /* 0x000000ffff227224 */ /* 0x002fe200078e00ff */
[----:B------:R-:W-:Y:S01]  /*4b80*/  ISETP.NE.U32.AND P1, PT, R5, RZ, PT ;  /* 0x000000ff0500720c */ /* 0x000fe20003f25070 */
[----:B------:R-:W-:-:S05]  /*4b90*/  IMAD.MOV.U32 R33, RZ, RZ, RZ ;  /* 0x000000ffff217224 */ /* 0x000fca00078e00ff */
[----:B--2---:R-:W1:Y:S02]  /*4ba0*/  MUFU.RCP R31, R31 ;  /* 0x0000001f001f7308 */ /* 0x004e640000001000 */
[----:B-1----:R-:W-:-:S06]  /*4bb0*/  IADD3 R31, PT, PT, R31, 0xffffffe, RZ ;  /* 0x0ffffffe1f1f7810 */ /* 0x002fcc0007ffe0ff */
[----:B------:R-:W1:Y:S02]  /*4bc0*/  F2I.FTZ.U32.TRUNC.NTZ R35, R31 ;  /* 0x0000001f00237305 */ /* 0x000e64000021f000 */
[----:B-1----:R-:W-:-:S05]  /*4bd0*/  IADD3 R31, PT, PT, RZ, -R35, RZ ;  /* 0x80000023ff1f7210 */ /* 0x002fca0007ffe0ff */
[----:B------:R-:W-:-:S04]  /*4be0*/  IMAD R31, R31, R5, RZ ;  /* 0x000000051f1f7224 */ /* 0x000fc800078e02ff */
        /* <DEDUP_REMOVED lines=13> */
.L_x_41:
[----:B------:R-:W2:Y:S01]  /*4cc0*/  LDCU.64 UR4, c[0x0][0x460] ;  /* 0x00008c00ff0477ac */ /* 0x000ea20008000a00 */
[----:B------:R-:W-:Y:S01]  /*4cd0*/  IMAD.MOV.U32 R32, RZ, RZ, R46 ;  /* 0x000000ffff207224 */ /* 0x000fe200078e002e */
[----:B------:R-:W-:Y:S02]  /*4ce0*/  MOV R31, R47 ;  /* 0x0000002f001f7202 */ /* 0x000fe40000000f00 */
[----:B------:R-:W-:Y:S01]  /*4cf0*/  MOV R37, 0x4d30 ;  /* 0x00004d3000257802 */ /* 0x000fe20000000f00 */
[----:B--2---:R-:W-:Y:S01]  /*4d00*/  IMAD.U32 R39, RZ, RZ, UR4 ;  /* 0x00000004ff277e24 */ /* 0x004fe2000f8e00ff */
[----:B------:R-:W-:Y:S02]  /*4d10*/  MOV R38, UR5 ;  /* 0x0000000500267c02 */ /* 0x000fe40008000f00 */
[----:B-1---5:R-:W-:Y:S05]  /*4d20*/  CALL.REL.NOINC `($__internal_0_$__cuda_sm20_div_u64) ;  /* 0x0000004c00787944 */ /* 0x022fea0003c00000 */
[----:B------:R-:W1:Y:S01]  /*4d30*/  LDCU.64 UR4, c[0x0][0x460] ;  /* 0x00008c00ff0477ac */ /* 0x000e620008000a00 */
[----:B------:R-:W-:-:S04]  /*4d40*/  IADD3 R33, P1, PT, RZ, -R31, RZ ;  /* 0x8000001fff217210 */ /* 0x000fc80007f3e0ff */
[----:B------:R-:W-:Y:S02]  /*4d50*/  IADD3.X R34, PT, PT, RZ, ~R32, RZ, P1, !PT ;  /* 0x80000020ff227210 */ /* 0x000fe40000ffe4ff */
[----:B-1----:R-:W-:Y:S02]  /*4d60*/  MOV R5, UR4 ;  /* 0x0000000400057c02 */ /* 0x002fe40008000f00 */
[----:B------:R-:W-:-:S03]  /*4d70*/  MOV R32, UR5 ;  /* 0x0000000500207c02 */ /* 0x000fc60008000f00 */
[-C--:B------:R-:W-:Y:S02]  /*4d80*/  IMAD R34, R34, R5.reuse, RZ ;  /* 0x0000000522227224 */ /* 0x080fe400078e02ff */
[----:B------:R-:W-:-:S04]  /*4d90*/  IMAD.WIDE.U32 R46, R33, R5, R46 ;  /* 0x00000005212e7225 */ /* 0x000fc800078e002e */
[----:B------:R-:W-:Y:S01]  /*4da0*/  IMAD R33, R33, R32, R34 ;  /* 0x0000002021217224 */ /* 0x000fe200078e0222 */
[----:B------:R-:W-:-:S04]  /*4db0*/  MOV R34, R31 ;  /* 0x0000001f00227202 */ /* 0x000fc80000000f00 */
[----:B------:R-:W-:Y:S02]  /*4dc0*/  IADD3 R33, PT, PT, R33, R47, RZ ;  /* 0x0000002f21217210 */ /* 0x000fe40007ffe0ff */
.L_x_42:
[----:B------:R-:W-:Y:S05]  /*4dd0*/  BSYNC.RECONVERGENT B0 ;  /* 0x0000000000007941 */ /* 0x000fea0003800200 */
.L_x_40:
[----:B------:R-:W1:Y:S01]  /*4de0*/  LDCU UR4, c[0x0][0x380] ;  /* 0x00007000ff0477ac */ /* 0x000e620008000800 */
[----:B------:R-:W-:Y:S01]  /*4df0*/  VIADD R31, R30, 0x1 ;  /* 0x000000011e1f7836 */ /* 0x000fe20000000000 */
[----:B------:R-:W-:Y:S01]  /*4e00*/  PLOP3.LUT P2, PT, PT, PT, PT, 0x8, 0x80 ;  /* 0x000000000080781c */ /* 0x000fe20003f4e170 */
[----:B------:R-:W-:Y:S03]  /*4e10*/  BSSY.RECONVERGENT B0, `(.L_x_43) ;  /* 0x0000037000007945 */ /* 0x000fe60003800200 */
[----:B-1----:R-:W-:Y:S01]  /*4e20*/  ISETP.GE.OR P0, PT, R31, UR4, P0 ;  /* 0x000000041f007c0c */ /* 0x002fe20008706670 */
        /* <DEDUP_REMOVED lines=11> */
[----:B------:R1:W-:Y:S03]  /*4ee0*/  @P2 STG.E.64 desc[UR18][R44.64], R10 ;  /* 0x0000000a2c002986 */ /* 0x0003e6000c101b12 */
[----:B-1----:R-:W-:-:S04]  /*4ef0*/  LOP3.LUT R10, R51, R32, RZ, 0xfc, !PT ;  /* 0x00000020330a7212 */ /* 0x002fc800078efcff */
[----:B------:R-:W-:-:S13]  /*4f00*/  ISETP.NE.U32.AND P0, PT, R10, RZ, PT ;  /* 0x000000ff0a00720c */ /* 0x000fda0003f05070 */
[----:B------:R-:W-:Y:S05]  /*4f10*/  @P0 BRA `(.L_x_44) ;  /* 0x0000000000580947 */ /* 0x000fea0003800000 */
[----:B------:R-:W1:Y:S01]  /*4f20*/  I2F.U32.RP R10, R5 ;  /* 0x00000005000a7306 */ /* 0x000e620000209000 */
[----:B------:R-:W-:Y:S01]  /*4f30*/  IMAD.MOV.U32 R34, RZ, RZ, RZ ;  /* 0x000000ffff227224 */ /* 0x000fe200078e00ff */
[----:B------:R-:W-:Y:S01]  /*4f40*/  ISETP.NE.U32.AND P0, PT, R5, RZ, PT ;  /* 0x000000ff0500720c */ /* 0x000fe20003f05070 */
[----:B------:R-:W-:-:S05]  /*4f50*/  IMAD.MOV.U32 R11, RZ, RZ, RZ ;  /* 0x000000ffff0b7224 */ /* 0x000fca00078e00ff */
[----:B-1----:R-:W1:Y:S02]  /*4f60*/  MUFU.RCP R10, R10 ;  /* 0x0000000a000a7308 */ /* 0x002e640000001000 */
        /* <DEDUP_REMOVED lines=17> */
.L_x_44:
        /* <DEDUP_REMOVED lines=8> */
[----:B------:R-:W-:-:S04]  /*5100*/  IADD3 R10, P0, PT, RZ, -R31, RZ ;  /* 0x8000001fff0a7210 */ /* 0x000fc80007f1e0ff */
[----:B------:R-:W-:Y:S02]  /*5110*/  IADD3.X R11, PT, PT, RZ, ~R32, RZ, P0, !PT ;  /* 0x80000020ff0b7210 */ /* 0x000fe400007fe4ff */
[----:B-1----:R-:W-:Y:S02]  /*5120*/  MOV R5, UR4 ;  /* 0x0000000400057c02 */ /* 0x002fe40008000f00 */
[----:B------:R-:W-:-:S03]  /*5130*/  MOV R32, UR5 ;  /* 0x0000000500207c02 */ /* 0x000fc60008000f00 */
[-C--:B------:R-:W-:Y:S02]  /*5140*/  IMAD R11, R11, R5.reuse, RZ ;  /* 0x000000050b0b7224 */ /* 0x080fe400078e02ff */
[----:B------:R-:W-:-:S04]  /*5150*/  IMAD.WIDE.U32 R50, R10, R5, R50 ;  /* 0x000000050a327225 */ /* 0x000fc800078e0032 */
[----:B------:R-:W-:-:S05]  /*5160*/  IMAD R11, R10, R32, R11 ;  /* 0x000000200a0b7224 */ /* 0x000fca00078e020b */
[----:B------:R-:W-:Y:S02]  /*5170*/  IADD3 R11, PT, PT, R11, R51, RZ ;  /* 0x000000330b0b7210 */ /* 0x000fe40007ffe0ff */
.L_x_45:
[----:B------:R-:W-:Y:S05]  /*5180*/  BSYNC.RECONVERGENT B0 ;  /* 0x0000000000007941 */ /* 0x000fea0003800200 */
.L_x_43:
[----:B------:R-:W1:Y:S01]  /*5190*/  LDCU.64 UR4, c[0x0][0x380] ;  /* 0x00007000ff0477ac */ /* 0x000e620008000a00 */
[----:B------:R-:W-:Y:S01]  /*51a0*/  VIADD R10, R30, 0x2 ;  /* 0x000000021e0a7836 */ /* 0x000fe20000000000 */
        /* <DEDUP_REMOVED lines=16> */
[----:B------:R-:W-:-:S04]  /*52b0*/  LOP3.LUT R32, R45, R32, RZ, 0xfc, !PT ;  /* 0x000000202d207212 */ /* 0x000fc800078efcff */
[----:B------:R-:W-:-:S13]  /*52c0*/  ISETP.NE.U32.AND P0, PT, R32, RZ, PT ;  /* 0x000000ff2000720c */ /* 0x000fda0003f05070 */
[----:B------:R-:W-:Y:S05]  /*52d0*/  @P0 BRA `(.L_x_47) ;  /* 0x0000000000580947 */ /* 0x000fea0003800000 */
[----:B-1----:R-:W1:Y:S01]  /*52e0*/  I2F.U32.RP R8, R5 ;  /* 0x0000000500087306 */ /* 0x002e620000209000 */
        /* <DEDUP_REMOVED lines=21> */
.L_x_47:
        /* <DEDUP_REMOVED lines=9> */
[----:B------:R-:W-:-:S05]  /*54d0*/  IADD3.X R8, PT, PT, RZ, ~R32, RZ, P0, !PT ;  /* 0x80000020ff087210 */ /* 0x000fca00007fe4ff */
[----:B-1----:R-:W-:Y:S02]  /*54e0*/  IMAD R8, R8, UR4, RZ ;  /* 0x0000000408087c24 */ /* 0x002fe4000f8e02ff */
[----:B------:R-:W-:-:S04]  /*54f0*/  IMAD.WIDE.U32 R44, R5, UR4, R44 ;  /* 0x00000004052c7c25 */ /* 0x000fc8000f8e002c */
[----:B------:R-:W-:Y:S01]  /*5500*/  IMAD R5, R5, UR5, R8 ;  /* 0x0000000505057c24 */ /* 0x000fe2000f8e0208 */
[----:B------:R-:W-:-:S04]  /*5510*/  MOV R8, R44 ;  /* 0x0000002c00087202 */ /* 0x000fc80000000f00 */
[----:B------:R-:W-:Y:S02]  /*5520*/  IADD3 R9, PT, PT, R5, R45, RZ ;  /* 0x0000002d05097210 */ /* 0x000fe40007ffe0ff */
.L_x_48:
[----:B------:R-:W-:Y:S05]  /*5530*/  BSYNC.RECONVERGENT B0 ;  /* 0x0000000000007941 */ /* 0x000fea0003800200 */
.L_x_46:
        /* <DEDUP_REMOVED lines=11> */
[----:B------:R1:W-:Y:S02]  /*55f0*/  @P2 STG.E.64 desc[UR18][R10.64], R6 ;  /* 0x000000060a002986 */ /* 0x0003e4000c101b12 */
.L_x_36:
[----:B------:R-:W-:Y:S05]  /*5600*/  BSYNC.RECONVERGENT B1 ;  /* 0x0000000000017941 */ /* 0x000fea0003800200 */
.L_x_34:
[----:B------:R-:W1:Y:S01]  /*5610*/  LDCU.64 UR16, c[0x0][0x480] ;  /* 0x00009000ff1077ac */ /* 0x000e620008000a00 */
[----:B------:R-:W-:Y:S01]  /*5620*/  BSSY.RECONVERGENT B1, `(.L_x_49) ;  /* 0x00000f5000017945 */ /* 0x000fe20003800200 */
[----:B------:R-:W-:Y:S01]  /*5630*/  UISETP.GT.AND UP0, UPT, UR13, UR14, UPT ;  /* 0x0000000e0d00728c */ /* 0x000fe2000bf04270 */
[----:B-12---:R-:W-:-:S04]  /*5640*/  IADD3 R6, P0, PT, R48, UR16, RZ ;  /* 0x0000001030067c10 */ /* 0x006fc8000ff1e0ff */
[----:B------:R-:W-:-:S04]  /*5650*/  IADD3.X R7, PT, PT, R49, UR17, RZ, P0, !PT ;  /* 0x0000001131077c10 */ /* 0x000fc800087fe4ff */
[----:B------:R-:W-:Y:S05]  /*5660*/  BRA.U !UP0, `(.L_x_50) ;  /* 0x0000000d08787547 */ /* 0x000fea000b800000 */
[----:B------:R-:W-:Y:S01]  /*5670*/  IADD3 R8, P0, PT, -R2, R20, RZ ;  /* 0x0000001402087210 */ /* 0x000fe20007f1e1ff */
[----:B------:R-:W-:Y:S04]  /*5680*/  BSSY.RECONVERGENT B0, `(.L_x_51) ;  /* 0x0000028000007945 */ /* 0x000fe80003800200 */
        /* <DEDUP_REMOVED lines=26> */
.L_x_52:
[----:B------:R-:W-:Y:S01]  /*5830*/  IMAD.MOV.U32 R32, RZ, RZ, R8 ;  /* 0x000000ffff207224 */ /* 0x000fe200078e0008 */
[----:B------:R-:W-:Y:S01]  /*5840*/  MOV R39, UR10 ;  /* 0x0000000a00277c02 */ /* 0x000fe20008000f00 */
[----:B------:R-:W-:Y:S01]  /*5850*/  IMAD.MOV.U32 R31, RZ, RZ, R9 ;  /* 0x000000ffff1f7224 */ /* 0x000fe200078e0009 */
[----:B------:R-:W-:Y:S02]  /*5860*/  MOV R38, UR11 ;  /* 0x0000000b00267c02 */ /* 0x000fe40008000f00 */
[----:B------:R-:W-:Y:S02]  /*5870*/  MOV R37, 0x5890 ;  /* 0x0000589000257802 */ /* 0x000fe40000000f00 */
[----:B-----5:R-:W-:Y:S05]  /*5880*/  CALL.REL.NOINC `($__internal_0_$__cuda_sm20_div_u64) ;  /* 0x0000004000a07944 */ /* 0x020fea0003c00000 */
[----:B------:R-:W-:-:S04]  /*5890*/  IADD3 R5, P0, PT, RZ, -R31, RZ ;  /* 0x8000001fff057210 */ /* 0x000fc80007f1e0ff */
[----:B------:R-:W-:Y:S01]  /*58a0*/  IADD3.X R10, PT, PT, RZ, ~R32, RZ, P0, !PT ;  /* 0x80000020ff0a7210 */ /* 0x000fe200007fe4ff */
[----:B------:R-:W-:-:S04]  /*58b0*/  IMAD.WIDE.U32 R8, R5, UR10, R8 ;  /* 0x0000000a05087c25 */ /* 0x000fc8000f8e0008 */
[----:B------:R-:W-:-:S04]  /*58c0*/  IMAD R10, R10, UR10, RZ ;  /* 0x0000000a0a0a7c24 */ /* 0x000fc8000f8e02ff */
[----:B------:R-:W-:Y:S01]  /*58d0*/  IMAD R10, R5, UR11, R10 ;  /* 0x0000000b050a7c24 */ /* 0x000fe2000f8e020a */
[----:B------:R-:W-:-:S04]  /*58e0*/  MOV R5, R8 ;  /* 0x0000000800057202 */ /* 0x000fc80000000f00 */
[----:B------:R-:W-:Y:S02]  /*58f0*/  IADD3 R9, PT, PT, R10, R9, RZ ;  /* 0x000000090a097210 */ /* 0x000fe40007ffe0ff */
.L_x_53:
[----:B------:R-:W-:Y:S05]  /*5900*/  BSYNC.RECONVERGENT B0 ;  /* 0x0000000000007941 */ /* 0x000fea0003800200 */
.L_x_51:
[----:B------:R-:W1:Y:S01]  /*5910*/  LDCU.64 UR4, c[0x0][0x380] ;  /* 0x00007000ff0477ac */ /* 0x000e620008000a00 */
        /* <DEDUP_REMOVED lines=9> */
[----:B------:R1:W4:Y:S01]  /*59b0*/  @P1 LDG.E.LTC128B.64 R28, desc[UR18][R20.64] ;  /* 0x00000012141c1981 */ /* 0x000322000c1e1b20 */
[----:B------:R-:W-:Y:S01]  /*59c0*/  IADD3 R8, P0, PT, R20, UR6, RZ ;  /* 0x0000000614087c10 */ /* 0x000fe2000ff1e0ff */
[----:B------:R-:W-:Y:S03]  /*59d0*/  BSSY.RECONVERGENT B0, `(.L_x_54) ;  /* 0x000002a000007945 */ /* 0x000fe60003800200 */
[----:B------:R-:W-:Y:S02]  /*59e0*/  IADD3.X R9, PT, PT, R21, UR7, RZ, P0, !PT ;  /* 0x0000000715097c10 */ /* 0x000fe400087fe4ff */
[----:B------:R-:W-:-:S05]  /*59f0*/  IADD3 R10, P0, PT, -R2, R8, RZ ;  /* 0x00000008020a7210 */ /* 0x000fca0007f1e1ff */
[----:B------:R-:W-:-:S05]  /*5a00*/  IMAD.X R11, R9, 0x1, ~R3, P0 ;  /* 0x00000001090b7824 */ /* 0x000fca00000e0e03 */
[----:B------:R-:W-:-:S04]  /*5a10*/  LOP3.LUT R5, R11, UR11, RZ, 0xfc, !PT ;  /* 0x0000000b0b057c12 */ /* 0x000fc8000f8efcff */
[----:B------:R-:W-:-:S13]  /*5a20*/  ISETP.NE.U32.AND P0, PT, R5, RZ, PT ;  /* 0x000000ff0500720c */ /* 0x000fda0003f05070 */
[----:B-1----:R-:W-:Y:S05]  /*5a30*/  @P0 BRA `(.L_x_55) ;  /* 0x0000000000580947 */ /* 0x002fea0003800000 */
        /* <DEDUP_REMOVED lines=22> */
.L_x_55:
[----:B------:R-:W-:Y:S01]  /*5ba0*/  IMAD.MOV.U32 R32, RZ, RZ, R10 ;  /* 0x000000ffff207224 */ /* 0x000fe200078e000a */
[----:B------:R-:W-:Y:S01]  /*5bb0*/  MOV R39, UR10 ;  /* 0x0000000a00277c02 */ /* 0x000fe20008000f00 */
[----:B------:R-:W-:Y:S01]  /*5bc0*/  IMAD.MOV.U32 R31, RZ, RZ, R11 ;  /* 0x000000ffff1f7224 */ /* 0x000fe200078e000b */
[----:B------:R-:W-:Y:S02]  /*5bd0*/  MOV R38, UR11 ;  /* 0x0000000b00267c02 */ /* 0x000fe40008000f00 */
[----:B------:R-:W-:Y:S02]  /*5be0*/  MOV R37, 0x5c00 ;  /* 0x00005c0000257802 */ /* 0x000fe40000000f00 */
[----:B----45:R-:W-:Y:S05]  /*5bf0*/  CALL.REL.NOINC `($__internal_0_$__cuda_sm20_div_u64) ;  /* 0x0000003c00c47944 */ /* 0x030fea0003c00000 */
[----:B------:R-:W-:-:S04]  /*5c00*/  IADD3 R5, P0, PT, RZ, -R31, RZ ;  /* 0x8000001fff057210 */ /* 0x000fc80007f1e0ff */
[----:B------:R-:W-:Y:S01]  /*5c10*/  IADD3.X R20, PT, PT, RZ, ~R32, RZ, P0, !PT ;  /* 0x80000020ff147210 */ /* 0x000fe200007fe4ff */
[----:B------:R-:W-:-:S04]  /*5c20*/  IMAD.WIDE.U32 R10, R5, UR10, R10 ;  /* 0x0000000a050a7c25 */ /* 0x000fc8000f8e000a */
[----:B------:R-:W-:-:S04]  /*5c30*/  IMAD R20, R20, UR10, RZ ;  /* 0x0000000a14147c24 */ /* 0x000fc8000f8e02ff */
[----:B------:R-:W-:Y:S01]  /*5c40*/  IMAD R20, R5, UR11, R20 ;  /* 0x0000000b05147c24 */ /* 0x000fe2000f8e0214 */
[----:B------:R-:W-:-:S04]  /*5c50*/  MOV R5, R10 ;  /* 0x0000000a00057202 */ /* 0x000fc80000000f00 */
[----:B------:R-:W-:Y:S02]  /*5c60*/  IADD3 R11, PT, PT, R20, R11, RZ ;  /* 0x0000000b140b7210 */ /* 0x000fe40007ffe0ff */
.L_x_56:
[----:B------:R-:W-:Y:S05]  /*5c70*/  BSYNC.RECONVERGENT B0 ;  /* 0x0000000000007941 */ /* 0x000fea0003800200 */
.L_x_54:
        /* <DEDUP_REMOVED lines=42> */
.L_x_58:
        /* <DEDUP_REMOVED lines=13> */
.L_x_59:
[----:B------:R-:W-:Y:S05]  /*5ff0*/  BSYNC.RECONVERGENT B0 ;  /* 0x0000000000007941 */ /* 0x000fea0003800200 */
.L_x_57:
        /* <DEDUP_REMOVED lines=42> */
.L_x_61:
        /* <DEDUP_REMOVED lines=10> */
[----:B------:R-:W-:-:S05]  /*6340*/  IMAD R10, R5, UR11, R10 ;  /* 0x0000000b050a7c24 */ /* 0x000fca000f8e020a */
[----:B------:R-:W-:Y:S02]  /*6350*/  IADD3 R3, PT, PT, R10, R3, RZ ;  /* 0x000000030a037210 */ /* 0x000fe40007ffe0ff */
.L_x_62:
[----:B------:R-:W-:Y:S05]  /*6360*/  BSYNC.RECONVERGENT B0 ;  /* 0x0000000000007941 */ /* 0x000fea0003800200 */
.L_x_60:
        /* <DEDUP_REMOVED lines=11> */
[----:B------:R-:W-:Y:S05]  /*6420*/  @!P1 BRA `(.L_x_63) ;  /* 0x0000000000509947 */ /* 0x000fea0003800000 */
[----:B------:R1:W4:Y:S01]  /*6430*/  LDG.E.LTC128B.64 R22, desc[UR18][R8.64] ;  /* 0x0000001208167981 */ /* 0x000322000c1e1b20 */
[----:B------:R-:W-:Y:S05]  /*6440*/  BRA `(.L_x_63) ;  /* 0x0000000000487947 */ /* 0x000fea0003800000 */
.L_x_50:
[----:B------:R-:W-:Y:S01]  /*6450*/  VIADD R2, R30, 0x9 ;  /* 0x000000091e027836 */ /* 0x000fe20000000000 */
[----:B------:R-:W-:Y:S01]  /*6460*/  ISETP.GE.AND P0, PT, R0, UR5, PT ;  /* 0x0000000500007c0c */ /* 0x000fe2000bf06270 */
[----:B------:R-:W-:Y:S01]  /*6470*/  VIADD R5, R30, 0xb ;  /* 0x0000000b1e057836 */ /* 0x000fe20000000000 */
[----:B------:R-:W-:Y:S02]  /*6480*/  IADD3 R10, P1, PT, R20, UR6, RZ ;  /* 0x00000006140a7c10 */ /* 0x000fe4000ff3e0ff */
[----:B------:R-:W-:Y:S01]  /*6490*/  ISETP.LT.AND P3, PT, R2, UR4, !P0 ;  /* 0x0000000402007c0c */ /* 0x000fe2000c761270 */
[----:B------:R-:W-:Y:S01]  /*64a0*/  VIADD R2, R30, 0xa ;  /* 0x0000000a1e027836 */ /* 0x000fe20000000000 */
[----:B------:R-:W-:Y:S02]  /*64b0*/  IADD3.X R11, PT, PT, R21, UR7, RZ, P1, !PT ;  /* 0x00000007150b7c10 */ /* 0x000fe40008ffe4ff */
[----:B------:R-:W-:Y:S02]  /*64c0*/  ISETP.LT.AND P4, PT, R4, UR4, !P0 ;  /* 0x0000000404007c0c */ /* 0x000fe4000c781270 */
[----:B------:R-:W-:-:S02]  /*64d0*/  IADD3 R8, P1, PT, R10, UR6, RZ ;  /* 0x000000060a087c10 */ /* 0x000fc4000ff3e0ff */
[----:B------:R-:W-:Y:S02]  /*64e0*/  ISETP.LT.AND P2, PT, R2, UR4, !P0 ;  /* 0x0000000402007c0c */ /* 0x000fe4000c741270 */
[----:B------:R-:W-:Y:S02]  /*64f0*/  ISETP.LT.AND P0, PT, R5, UR4, !P0 ;  /* 0x0000000405007c0c */ /* 0x000fe4000c701270 */
[----:B------:R-:W-:Y:S01]  /*6500*/  IADD3.X R9, PT, PT, R11, UR7, RZ, P1, !PT ;  /* 0x000000070b097c10 */ /* 0x000fe20008ffe4ff */
[----:B------:R2:W4:Y:S01]  /*6510*/  @P3 LDG.E.LTC128B.64 R26, desc[UR18][R10.64] ;  /* 0x000000120a1a3981 */ /* 0x000522000c1e1b20 */
[----:B------:R-:W-:-:S03]  /*6520*/  IADD3 R32, P1, PT, R8, UR6, RZ ;  /* 0x0000000608207c10 */ /* 0x000fc6000ff3e0ff */
[----:B------:R2:W4:Y:S01]  /*6530*/  @P4 LDG.E.LTC128B.64 R28, desc[UR18][R20.64] ;  /* 0x00000012141c4981 */ /* 0x000522000c1e1b20 */
[----:B------:R-:W-:-:S03]  /*6540*/  IADD3.X R33, PT, PT, R9, UR7, RZ, P1, !PT ;  /* 0x0000000709217c10 */ /* 0x000fc60008ffe4ff */
[----:B------:R2:W4:Y:S04]  /*6550*/  @P2 LDG.E.LTC128B.64 R24, desc[UR18][R8.64] ;  /* 0x0000001208182981 */ /* 0x000528000c1e1b20 */
[----:B------:R2:W4:Y:S02]  /*6560*/  @P0 LDG.E.LTC128B.64 R22, desc[UR18][R32.64] ;  /* 0x0000001220160981 */ /* 0x000524000c1e1b20 */
.L_x_63:
[----:B------:R-:W-:Y:S05]  /*6570*/  BSYNC.RECONVERGENT B1 ;  /* 0x0000000000017941 */ /* 0x000fea0003800200 */
.L_x_49:
[----:B------:R-:W-:Y:S01]  /*6580*/  BAR.SYNC.DEFER_BLOCKING 0x0 ;  /* 0x0000000000007b1d */ /* 0x000fe20000010000 */
[----:B------:R-:W-:-:S05]  /*6590*/  UISETP.GT.AND UP0, UPT, UR13, UR14, UPT ;  /* 0x0000000e0d00728c */ /* 0x000fca000bf04270 */
[----:B-----5:R-:W-:Y:S04]  /*65a0*/  STS.128 [R43], R16 ;  /* 0x000000102b007388 */ /* 0x020fe80000000c00 */
[----:B------:R-:W-:Y:S01]  /*65b0*/  STS.128 [R43+0x40], R12 ;  /* 0x0000400c2b007388 */ /* 0x000fe20000000c00 */
[----:B------:R-:W-:Y:S06]  /*65c0*/  BAR.SYNC.DEFER_BLOCKING 0x0 ;  /* 0x0000000000007b1d */ /* 0x000fec0000010000 */
[----:B------:R-:W3:Y:S04]  /*65d0*/  LDS.64 R2, [R42] ;  /* 0x000000002a027984 */ /* 0x000ee80000000a00 */
[----:B-12---:R-:W1:Y:S04]  /*65e0*/  LDS.64 R8, [R42+0x120] ;  /* 0x000120002a087984 */ /* 0x006e680000000a00 */
[----:B------:R-:W2:Y:S04]  /*65f0*/  LDS.64 R10, [R42+0x240] ;  /* 0x000240002a0a7984 */ /* 0x000ea80000000a00 */
[----:B------:R-:W2:Y:S01]  /*6600*/  LDS.64 R42, [R42+0x360] ;  /* 0x000360002a2a7984 */ /* 0x000ea20000000a00 */
[----:B---3--:R-:W-:-:S02]  /*6610*/  DMUL R2, R2, R72 ;  /* 0x0000004802027228 */ /* 0x008fc40000000000 */
[-C--:B-1----:R-:W-:Y:S02]  /*6620*/  DMUL R8, R8, R72.reuse ;  /* 0x0000004808087228 */ /* 0x082fe40000000000 */
[----:B--2---:R-:W-:-:S04]  /*6630*/  DMUL R10, R10, R72 ;  /* 0x000000480a0a7228 */ /* 0x004fc80000000000 */
[----:B----4-:R-:W-:Y:S02]  /*6640*/  DFMA R2, R28, R70, R2 ;  /* 0x000000461c02722b */ /* 0x010fe40000000002 */
[----:B------:R-:W-:Y:S02]  /*6650*/  DMUL R72, R42, R72 ;  /* 0x000000482a487228 */ /* 0x000fe40000000000 */
[-C--:B------:R-:W-:Y:S02]  /*6660*/  DFMA R8, R26, R70.reuse, R8 ;  /* 0x000000461a08722b */ /* 0x080fe40000000008 */
[----:B------:R-:W-:-:S04]  /*6670*/  DFMA R10, R24, R70, R10 ;  /* 0x00000046180a722b */ /* 0x000fc8000000000a */
[----:B------:R-:W-:Y:S01]  /*6680*/  DFMA R70, R22, R70, R72 ;  /* 0x000000461646722b */ /* 0x000fe20000000048 */
[----:B------:R-:W-:Y:S10]  /*6690*/  BRA.U UP0, `(.L_x_64) ;  /* 0x0000000100507547 */ /* 0x000ff4000b800000 */
[----:B------:R-:W1:Y:S01]  /*66a0*/  LDCU.64 UR6, c[0x0][0x468] ;  /* 0x00008d00ff0677ac */ /* 0x000e620008000a00 */
[----:B------:R-:W-:Y:S01]  /*66b0*/  ISETP.GE.AND P3, PT, R0, UR5, PT ;  /* 0x0000000500007c0c */ /* 0x000fe2000bf66270 */
[C---:B------:R-:W-:Y:S02]  /*66c0*/  VIADD R0, R30.reuse, 0x9 ;  /* 0x000000091e007836 */ /* 0x040fe40000000000 */
[----:B------:R-:W-:Y:S01]  /*66d0*/  VIADD R30, R30, 0xa ;  /* 0x0000000a1e1e7836 */ /* 0x000fe20000000000 */
[----:B------:R-:W-:Y:S02]  /*66e0*/  ISETP.LT.AND P2, PT, R4, UR4, !P3 ;  /* 0x0000000404007c0c */ /* 0x000fe4000df41270 */
[----:B------:R-:W-:Y:S02]  /*66f0*/  ISETP.LT.AND P1, PT, R0, UR4, !P3 ;  /* 0x0000000400007c0c */ /* 0x000fe4000df21270 */
[----:B------:R-:W-:Y:S02]  /*6700*/  ISETP.LT.AND P0, PT, R30, UR4, !P3 ;  /* 0x000000041e007c0c */ /* 0x000fe4000df01270 */
[----:B------:R-:W-:-:S02]  /*6710*/  ISETP.LT.AND P3, PT, R5, UR4, !P3 ;  /* 0x0000000405007c0c */ /* 0x000fc4000df61270 */
[----:B-1----:R-:W-:-:S05]  /*6720*/  IADD3 R12, P4, PT, R6, UR6, RZ ;  /* 0x00000006060c7c10 */ /* 0x002fca000ff9e0ff */
[----:B------:R1:W-:Y:S01]  /*6730*/  @P2 STG.E.64 desc[UR18][R6.64], R2 ;  /* 0x0000000206002986 */ /* 0x0003e2000c101b12 */
[----:B------:R-:W-:Y:S02]  /*6740*/  IADD3.X R13, PT, PT, R7, UR7, RZ, P4, !PT ;  /* 0x00000007070d7c10 */ /* 0x000fe4000a7fe4ff */
[----:B------:R-:W-:-:S03]  /*6750*/  IADD3 R14, P4, PT, R12, UR6, RZ ;  /* 0x000000060c0e7c10 */ /* 0x000fc6000ff9e0ff */
[----:B------:R2:W-:Y:S01]  /*6760*/  @P1 STG.E.64 desc[UR18][R12.64], R8 ;  /* 0x000000080c001986 */ /* 0x0005e2000c101b12 */
[----:B------:R-:W-:-:S05]  /*6770*/  IADD3.X R15, PT, PT, R13, UR7, RZ, P4, !PT ;  /* 0x000000070d0f7c10 */ /* 0x000fca000a7fe4ff */
[----:B------:R2:W-:Y:S01]  /*6780*/  @P0 STG.E.64 desc[UR18][R14.64], R10 ;  /* 0x0000000a0e000986 */ /* 0x0005e2000c101b12 */
[----:B-1----:R-:W-:-:S04]  /*6790*/  IADD3 R2, P0, PT, R14, UR6, RZ ;  /* 0x000000060e027c10 */ /* 0x002fc8000ff1e0ff */
[----:B------:R-:W-:Y:S01]  /*67a0*/  IADD3.X R3, PT, PT, R15, UR7, RZ, P0, !PT ;  /* 0x000000070f037c10 */ /* 0x000fe200087fe4ff */
[----:B------:R-:W-:Y:S08]  /*67b0*/  @!P3 BRA `(.L_x_65) ;  /* 0x00000030007cb947 */ /* 0x000ff00003800000 */
[----:B------:R1:W-:Y:S01]  /*67c0*/  STG.E.64 desc[UR18][R2.64], R70 ;  /* 0x0000004602007986 */ /* 0x0003e2000c101b12 */
[----:B------:R-:W-:Y:S05]  /*67d0*/  BRA `(.L_x_65) ;  /* 0x0000003000747947 */ /* 0x000fea0003800000 */
.L_x_64:
[----:B------:R-:W1:Y:S01]  /*67e0*/  LDCU UR4, c[0x0][0x464] ;  /* 0x00008c80ff0477ac */ /* 0x000e620008000800 */
[----:B------:R-:W-:Y:S01]  /*67f0*/  IADD3 R12, P0, PT, R6, -UR8, RZ ;  /* 0x80000008060c7c10 */ /* 0x000fe2000ff1e0ff */
[----:B------:R-:W-:Y:S03]  /*6800*/  BSSY.RECONVERGENT B0, `(.L_x_66) ;  /* 0x000002f000007945 */ /* 0x000fe60003800200 */
[----:B------:R-:W-:Y:S01]  /*6810*/  IADD3.X R13, PT, PT, R7, ~UR9, RZ, P0, !PT ;  /* 0x80000009070d7c10 */ /* 0x000fe200087fe4ff */
        /* <DEDUP_REMOVED lines=28> */
.L_x_67:
[----:B------:R-:W1:Y:S01]  /*69e0*/  LDCU.64 UR4, c[0x0][0x460] ;  /* 0x00008c00ff0477ac */ /* 0x000e620008000a00 */
[----:B------:R-:W-:Y:S01]  /*69f0*/  IMAD.MOV.U32 R32, RZ, RZ, R12 ;  /* 0x000000ffff207224 */ /* 0x000fe200078e000c */
[----:B------:R-:W-:Y:S02]  /*6a00*/  MOV R31, R13 ;  /* 0x0000000d001f7202 */ /* 0x000fe40000000f00 */
[----:B------:R-:W-:Y:S01]  /*6a10*/  MOV R37, 0x6a50 ;  /* 0x00006a5000257802 */ /* 0x000fe20000000f00 */
[----:B-1----:R-:W-:Y:S01]  /*6a20*/  IMAD.U32 R39, RZ, RZ, UR4 ;  /* 0x00000004ff277e24 */ /* 0x002fe2000f8e00ff */
[----:B------:R-:W-:Y:S02]  /*6a30*/  MOV R38, UR5 ;  /* 0x0000000500267c02 */ /* 0x000fe40008000f00 */
[----:B------:R-:W-:Y:S05]  /*6a40*/  CALL.REL.NOINC `($__internal_0_$__cuda_sm20_div_u64) ;  /* 0x0000003000307944 */ /* 0x000fea0003c00000 */
        /* <DEDUP_REMOVED lines=10> */
.L_x_68:
[----:B------:R-:W-:Y:S05]  /*6af0*/  BSYNC.RECONVERGENT B0 ;  /* 0x0000000000007941 */ /* 0x000fea0003800200 */
.L_x_66:
        /* <DEDUP_REMOVED lines=42> */
.L_x_70:
        /* <DEDUP_REMOVED lines=16> */
.L_x_71:
[----:B------:R-:W-:Y:S05]  /*6ea0*/  BSYNC.RECONVERGENT B0 ;  /* 0x0000000000007941 */ /* 0x000fea0003800200 */
.L_x_69:
        /* <DEDUP_REMOVED lines=43> */
.L_x_73:
        /* <DEDUP_REMOVED lines=16> */
.L_x_74:
[----:B------:R-:W-:Y:S05]  /*7260*/  BSYNC.RECONVERGENT B0 ;  /* 0x0000000000007941 */ /* 0x000fea0003800200 */
.L_x_72:
        /* <DEDUP_REMOVED lines=21> */
[----:B------:R-:W2:Y:S01]  /*73c0*/  I2F.U32.RP R8, R14 ;  /* 0x0000000e00087306 */ /* 0x000ea20000209000 */
[----:B------:R-:W-:Y:S01]  /*73d0*/  ISETP.NE.U32.AND P0, PT, R14, RZ, PT ;  /* 0x000000ff0e00720c */ /* 0x000fe20003f05070 */
[----:B-1----:R-:W-:-:S06]  /*73e0*/  IMAD.MOV.U32 R3, RZ, RZ, RZ ;  /* 0x000000ffff037224 */ /* 0x002fcc00078e00ff */
[----:B--2---:R-:W1:Y:S02]  /*73f0*/  MUFU.RCP R8, R8 ;  /* 0x0000000800087308 */ /* 0x004e640000001000 */
[----:B-1----:R-:W-:-:S06]  /*7400*/  IADD3 R8, PT, PT, R8, 0xffffffe, RZ ;  /* 0x0ffffffe08087810 */ /* 0x002fcc0007ffe0ff */
[----:B------:R-:W1:Y:S02]  /*7410*/  F2I.FTZ.U32.TRUNC.NTZ R9, R8 ;  /* 0x0000000800097305 */ /* 0x000e64000021f000 */
[----:B-1----:R-:W-:Y:S01]  /*7420*/  IADD3 R2, PT, PT, RZ, -R9, RZ ;  /* 0x80000009ff027210 */ /* 0x002fe20007ffe0ff */
[----:B------:R-:W-:-:S04]  /*7430*/  IMAD.MOV.U32 R8, RZ, RZ, RZ ;  /* 0x000000ffff087224 */ /* 0x000fc800078e00ff */
        /* <DEDUP_REMOVED lines=14> */
.L_x_76:
[----:B------:R-:W2:Y:S01]  /*7520*/  LDCU.64 UR4, c[0x0][0x460] ;  /* 0x00008c00ff0477ac */ /* 0x000ea20008000a00 */
[----:B------:R-:W-:Y:S01]  /*7530*/  IMAD.MOV.U32 R32, RZ, RZ, R6 ;  /* 0x000000ffff207224 */ /* 0x000fe200078e0006 */
[----:B------:R-:W-:Y:S02]  /*7540*/  MOV R31, R7 ;  /* 0x00000007001f7202 */ /* 0x000fe40000000f00 */
[----:B------:R-:W-:Y:S01]  /*7550*/  MOV R37, 0x7590 ;  /* 0x0000759000257802 */ /* 0x000fe20000000f00 */
[----:B--2---:R-:W-:Y:S01]  /*7560*/  IMAD.U32 R39, RZ, RZ, UR4 ;  /* 0x00000004ff277e24 */ /* 0x004fe2000f8e00ff */
[----:B------:R-:W-:Y:S02]  /*7570*/  MOV R38, UR5 ;  /* 0x0000000500267c02 */ /* 0x000fe40008000f00 */
[----:B-1----:R-:W-:Y:S05]  /*7580*/  CALL.REL.NOINC `($__internal_0_$__cuda_sm20_div_u64) ;  /* 0x0000002400607944 */ /* 0x002fea0003c00000 */
        /* <DEDUP_REMOVED lines=8> */
.L_x_77:
[----:B------:R-:W-:Y:S05]  /*7610*/  BSYNC.RECONVERGENT B0 ;  /* 0x0000000000007941 */ /* 0x000fea0003800200 */
.L_x_75:
        /* <DEDUP_REMOVED lines=12> */
[----:B------:R3:W-:Y:S01]  /*76e0*/  STG.E.64 desc[UR18][R4.64], R70 ;  /* 0x0000004604007986 */ /* 0x0007e2000c101b12 */
[----:B------:R-:W-:Y:S05]  /*76f0*/  BRA `(.L_x_65) ;  /* 0x0000002000ac7947 */ /* 0x000fea0003800000 */
.L_x_18:
[----:B------:R-:W-:Y:S01]  /*7700*/  BAR.SYNC.DEFER_BLOCKING 0x0 ;  /* 0x0000000000007b1d */ /* 0x000fe20000010000 */
[----:B------:R-:W-:-:S05]  /*7710*/  UISETP.GT.AND UP0, UPT, UR13, UR14, UPT ;  /* 0x0000000e0d00728c */ /* 0x000fca000bf04270 */
[----:B------:R-:W-:Y:S01]  /*7720*/  BSSY.RECONVERGENT B1, `(.L_x_78) ;  /* 0x0000115000017945 */ /* 0x000fe20003800200 */
[----:B------:R-:W-:-:S04]  /*7730*/  DEPBAR.LE SB5, 0x2 ;  /* 0x0000d0800000791a */ /* 0x000fc80000000000 */
[----:B------:R-:W-:Y:S04]  /*7740*/  STS.128 [R43], R4 ;  /* 0x000000042b007388 */ /* 0x000fe80000000c00 */
[----:B------:R-:W-:Y:S01]  /*7750*/  STS.128 [R43+0x40], R8 ;  /* 0x000040082b007388 */ /* 0x000fe20000000c00 */
[----:B------:R-:W-:Y:S06]  /*7760*/  BAR.SYNC.DEFER_BLOCKING 0x0 ;  /* 0x0000000000007b1d */ /* 0x000fec0000010000 */
[----:B------:R-:W4:Y:S04]  /*7770*/  LDS.64 R8, [R42] ;  /* 0x000000002a087984 */ /* 0x000f280000000a00 */
[----:B------:R-:W2:Y:S04]  /*7780*/  LDS.64 R6, [R42+0x120] ;  /* 0x000120002a067984 */ /* 0x000ea80000000a00 */
[----:B------:R-:W3:Y:S04]  /*7790*/  LDS.64 R4, [R42+0x240] ;  /* 0x000240002a047984 */ /* 0x000ee80000000a00 */
[----:B------:R-:W1:Y:S01]  /*77a0*/  LDS.64 R2, [R42+0x360] ;  /* 0x000360002a027984 */ /* 0x000e620000000a00 */
[----:B----4-:R-:W-:-:S02]  /*77b0*/  DMUL R8, R8, R72 ;  /* 0x0000004808087228 */ /* 0x010fc40000000000 */
[-C--:B--2---:R-:W-:Y:S02]  /*77c0*/  DMUL R6, R6, R72.reuse ;  /* 0x0000004806067228 */ /* 0x084fe40000000000 */
[-C--:B---3--:R-:W-:Y:S02]  /*77d0*/  DMUL R4, R4, R72.reuse ;  /* 0x0000004804047228 */ /* 0x088fe40000000000 */
[----:B-1----:R-:W-:Y:S01]  /*77e0*/  DMUL R2, R2, R72 ;  /* 0x0000004802027228 */ /* 0x002fe20000000000 */
[----:B------:R-:W-:Y:S10]  /*77f0*/  BRA.U UP0, `(.L_x_79) ;  /* 0x0000000100607547 */ /* 0x000ff4000b800000 */
[----:B------:R-:W1:Y:S01]  /*7800*/  LDCU.64 UR6, c[0x0][0x380] ;  /* 0x00007000ff0677ac */ /* 0x000e620008000a00 */
        /* <DEDUP_REMOVED lines=9> */
[----:B------:R-:W-:-:S03]  /*78a0*/  IADD3 R10, P2, PT, R20, UR4, RZ ;  /* 0x00000004140a7c10 */ /* 0x000fc6000ff5e0ff */
[----:B------:R-:W-:Y:S01]  /*78b0*/  @P3 IMAD.MOV.U32 R24, RZ, RZ, R48 ;  /* 0x000000ffff183224 */ /* 0x000fe200078e0030 */
[----:B------:R-:W-:Y:S01]  /*78c0*/  IADD3.X R11, PT, PT, R21, UR5, RZ, P2, !PT ;  /* 0x00000005150b7c10 */ /* 0x000fe200097fe4ff */
[----:B------:R-:W-:-:S05]  /*78d0*/  @P3 IMAD.MOV.U32 R25, RZ, RZ, R49 ;  /* 0x000000ffff193224 */ /* 0x000fca00078e0031 */
[----:B------:R-:W-:Y:S04]  /*78e0*/  @P3 STG.E.64 desc[UR18][R24.64], R8 ;  /* 0x0000000818003986 */ /* 0x000fe8000c101b12 */
[----:B------:R-:W-:Y:S04]  /*78f0*/  @P1 STG.E.64 desc[UR18][R20.64], R6 ;  /* 0x0000000614001986 */ /* 0x000fe8000c101b12 */
[----:B------:R1:W-:Y:S02]  /*7900*/  @P0 STG.E.64 desc[UR18][R10.64], R4 ;  /* 0x000000040a000986 */ /* 0x0003e4000c101b12 */
[----:B-1----:R-:W-:-:S05]  /*7910*/  VIADD R4, R30, 0x3 ;  /* 0x000000031e047836 */ /* 0x002fca0000000000 */
[----:B------:R-:W-:Y:S02]  /*7920*/  ISETP.LT.AND P4, PT, R4, UR6, !P4 ;  /* 0x0000000604007c0c */ /* 0x000fe4000e781270 */
[----:B------:R-:W-:-:S04]  /*7930*/  IADD3 R4, P0, PT, R10, UR4, RZ ;  /* 0x000000040a047c10 */ /* 0x000fc8000ff1e0ff */
[----:B------:R-:W-:-:S07]  /*7940*/  IADD3.X R5, PT, PT, R11, UR5, RZ, P0, !PT ;  /* 0x000000050b057c10 */ /* 0x000fce00087fe4ff */
[----:B------:R-:W-:Y:S05]  /*7950*/  @!P4 BRA `(.L_x_80) ;  /* 0x0000000c00c4c947 */ /* 0x000fea0003800000 */
[----:B------:R2:W-:Y:S01]  /*7960*/  STG.E.64 desc[UR18][R4.64], R2 ;  /* 0x0000000204007986 */ /* 0x0005e2000c101b12 */
[----:B------:R-:W-:Y:S05]  /*7970*/  BRA `(.L_x_80) ;  /* 0x0000000c00bc7947 */ /* 0x000fea0003800000 */
.L_x_79:
[----:B------:R-:W-:Y:S01]  /*7980*/  LOP3.LUT R10, R47, R22, RZ, 0xfc, !PT ;  /* 0x000000162f0a7212 */ /* 0x000fe200078efcff */
[----:B------:R-:W-:Y:S03]  /*7990*/  BSSY.RECONVERGENT B0, `(.L_x_81) ;  /* 0x000002c000007945 */ /* 0x000fe60003800200 */
[----:B------:R-:W-:-:S13]  /*79a0*/  ISETP.NE.U32.AND P0, PT, R10, RZ, PT ;  /* 0x000000ff0a00720c */ /* 0x000fda0003f05070 */
[----:B------:R-:W-:Y:S05]  /*79b0*/  @P0 BRA `(.L_x_82) ;  /* 0x0000000000540947 */ /* 0x000fea0003800000 */
[----:B------:R-:W1:Y:S01]  /*79c0*/  I2F.U32.RP R10, R23 ;  /* 0x00000017000a7306 */ /* 0x000e620000209000 */
[----:B------:R-:W-:Y:S02]  /*79d0*/  MOV R20, RZ ;  /* 0x000000ff00147202 */ /* 0x000fe40000000f00 */
[----:B------:R-:W-:-:S05]  /*79e0*/  ISETP.NE.U32.AND P0, PT, R23, RZ, PT ;  /* 0x000000ff1700720c */ /* 0x000fca0003f05070 */
[----:B-1----:R-:W1:Y:S02]  /*79f0*/  MUFU.RCP R10, R10 ;  /* 0x0000000a000a7308 */ /* 0x002e640000001000 */
[----:B-1----:R-:W-:-:S06]  /*7a00*/  IADD3 R10, PT, PT, R10, 0xffffffe, RZ ;  /* 0x0ffffffe0a0a7810 */ /* 0x002fcc0007ffe0ff */
[----:B------:R-:W1:Y:S02]  /*7a10*/  F2I.FTZ.U32.TRUNC.NTZ R21, R10 ;  /* 0x0000000a00157305 */ /* 0x000e64000021f000 */
[----:B-1----:R-:W-:-:S04]  /*7a20*/  IMAD.MOV R10, RZ, RZ, -R21 ;  /* 0x000000ffff0a7224 */ /* 0x002fc800078e0a15 */
[----:B------:R-:W-:-:S04]  /*7a30*/  IMAD R10, R10, R23, RZ ;  /* 0x000000170a0a7224 */ /* 0x000fc800078e02ff */
[----:B------:R-:W-:-:S06]  /*7a40*/  IMAD.HI.U32 R11, R21, R10, R20 ;  /* 0x0000000a150b7227 */ /* 0x000fcc00078e0014 */
[----:B------:R-:W-:-:S04]  /*7a50*/  IMAD.HI.U32 R11, R11, R50, RZ ;  /* 0x000000320b0b7227 */ /* 0x000fc800078e00ff */
[----:B------:R-:W-:-:S04]  /*7a60*/  IMAD.MOV R10, RZ, RZ, -R11 ;  /* 0x000000ffff0a7224 */ /* 0x000fc800078e0a0b */
[----:B------:R-:W-:-:S05]  /*7a70*/  IMAD R10, R23, R10, R50 ;  /* 0x0000000a170a7224 */ /* 0x000fca00078e0232 */
[----:B------:R-:W-:-:S13]  /*7a80*/  ISETP.GE.U32.AND P2, PT, R10, R23, PT ;  /* 0x000000170a00720c */ /* 0x000fda0003f46070 */
[----:B------:R-:W-:Y:S01]  /*7a90*/  @P2 IADD3 R10, PT, PT, R10, -R23, RZ ;  /* 0x800000170a0a2210 */ /* 0x000fe20007ffe0ff */
[----:B------:R-:W-:-:S03]  /*7aa0*/  @P2 VIADD R11, R11, 0x1 ;  /* 0x000000010b0b2836 */ /* 0x000fc60000000000 */
[----:B------:R-:W-:-:S13]  /*7ab0*/  ISETP.GE.U32.AND P1, PT, R10, R23, PT ;  /* 0x000000170a00720c */ /* 0x000fda0003f26070 */
[----:B------:R-:W-:Y:S02]  /*7ac0*/  @P1 IADD3 R11, PT, PT, R11, 0x1, RZ ;  /* 0x000000010b0b1810 */ /* 0x000fe40007ffe0ff */
[----:B------:R-:W-:-:S04]  /*7ad0*/  @!P0 LOP3.LUT R11, RZ, R23, RZ, 0x33, !PT ;  /* 0x00000017ff0b8212 */ /* 0x000fc800078e33ff */
[----:B------:R-:W-:-:S05]  /*7ae0*/  IADD3 R10, PT, PT, -R11, RZ, RZ ;  /* 0x000000ff0b0a7210 */ /* 0x000fca0007ffe1ff */
[----:B------:R-:W-:Y:S01]  /*7af0*/  IMAD R50, R23, R10, R50 ;  /* 0x0000000a17327224 */ /* 0x000fe200078e0232 */
[----:B------:R-:W-:Y:S05]  /*7b00*/  BRA `(.L_x_83) ;  /* 0x0000000000507947 */ /* 0x000fea0003800000 */
.L_x_82:
        /* <DEDUP_REMOVED lines=8> */
[----:B------:R-:W-:Y:S01]  /*7b90*/  IADD3 R10, P0, PT, RZ, -R31, RZ ;  /* 0x8000001fff0a7210 */ /* 0x000fe20007f1e0ff */
[----:B------:R-:W-:Y:S01]  /*7ba0*/  IMAD.MOV.U32 R20, RZ, RZ, R50 ;  /* 0x000000ffff147224 */ /* 0x000fe200078e0032 */
[----:B------:R-:W-:Y:S02]  /*7bb0*/  MOV R21, R47 ;  /* 0x0000002f00157202 */ /* 0x000fe40000000f00 */
[----:B------:R-:W-:Y:S01]  /*7bc0*/  IADD3.X R11, PT, PT, RZ, ~R32, RZ, P0, !PT ;  /* 0x80000020ff0b7210 */ /* 0x000fe200007fe4ff */
[----:B-1----:R-:W-:Y:S01]  /*7bd0*/  IMAD.U32 R23, RZ, RZ, UR4 ;  /* 0x00000004ff177e24 */ /* 0x002fe2000f8e00ff */
[----:B------:R-:W-:-:S03]  /*7be0*/  MOV R22, UR5 ;  /* 0x0000000500167c02 */ /* 0x000fc60008000f00 */
[-C--:B------:R-:W-:Y:S02]  /*7bf0*/  IMAD R11, R11, R23.reuse, RZ ;  /* 0x000000170b0b7224 */ /* 0x080fe400078e02ff */
[----:B------:R-:W-:-:S04]  /*7c00*/  IMAD.WIDE.U32 R20, R10, R23, R20 ;  /* 0x000000170a147225 */ /* 0x000fc800078e0014 */
[----:B------:R-:W-:Y:S01]  /*7c10*/  IMAD R10, R10, R22, R11 ;  /* 0x000000160a0a7224 */ /* 0x000fe200078e020b */
[----:B------:R-:W-:Y:S01]  /*7c20*/  MOV R50, R20 ;  /* 0x0000001400327202 */ /* 0x000fe20000000f00 */
[----:B------:R-:W-:-:S03]  /*7c30*/  IMAD.MOV.U32 R11, RZ, RZ, R31 ;  /* 0x000000ffff0b7224 */ /* 0x000fc600078e001f */
[----:B------:R-:W-:Y:S02]  /*7c40*/  IADD3 R20, PT, PT, R21, R10, RZ ;  /* 0x0000000a15147210 */ /* 0x000fe40007ffe0ff */
.L_x_83:
[----:B------:R-:W-:Y:S05]  /*7c50*/  BSYNC.RECONVERGENT B0 ;  /* 0x0000000000007941 */ /* 0x000fea0003800200 */
.L_x_81:
        /* <DEDUP_REMOVED lines=17> */
[----:B------:R-:W-:-:S05]  /*7d70*/  @P2 IMAD.MOV.U32 R25, RZ, RZ, R49 ;  /* 0x000000ffff192224 */ /* 0x000fca00078e0031 */
[----:B------:R1:W-:Y:S02]  /*7d80*/  @P2 STG.E.64 desc[UR18][R24.64], R8 ;  /* 0x0000000818002986 */ /* 0x0003e4000c101b12 */
        /* <DEDUP_REMOVED lines=25> */
.L_x_85:
        /* <DEDUP_REMOVED lines=16> */
.L_x_86:
[----:B------:R-:W-:Y:S05]  /*8020*/  BSYNC.RECONVERGENT B0 ;  /* 0x0000000000007941 */ /* 0x000fea0003800200 */
.L_x_84:
        /* <DEDUP_REMOVED lines=43> */
.L_x_88:
        /* <DEDUP_REMOVED lines=16> */
.L_x_89:
[----:B------:R-:W-:Y:S05]  /*83e0*/  BSYNC.RECONVERGENT B0 ;  /* 0x0000000000007941 */ /* 0x000fea0003800200 */
.L_x_87:
        /* <DEDUP_REMOVED lines=43> */
.L_x_91:
        /* <DEDUP_REMOVED lines=16> */
.L_x_92:
[----:B------:R-:W-:Y:S05]  /*87a0*/  BSYNC.RECONVERGENT B0 ;  /* 0x0000000000007941 */ /* 0x000fea0003800200 */
.L_x_90:
        /* <DEDUP_REMOVED lines=12> */
.L_x_80:
[----:B------:R-:W-:Y:S05]  /*8870*/  BSYNC.RECONVERGENT B1 ;  /* 0x0000000000017941 */ /* 0x000fea0003800200 */
.L_x_78:
[----:B------:R-:W-:Y:S01]  /*8880*/  BAR.SYNC.DEFER_BLOCKING 0x0 ;  /* 0x0000000000007b1d */ /* 0x000fe20000010000 */
[----:B------:R-:W-:Y:S01]  /*8890*/  UISETP.GT.AND UP0, UPT, UR13, UR14, UPT ;  /* 0x0000000e0d00728c */ /* 0x000fe2000bf04270 */
[----:B-12---:R-:W-:-:S04]  /*88a0*/  VIADD R2, R30, 0x8 ;  /* 0x000000081e027836 */ /* 0x006fc80000000000 */
[----:B------:R-:W1:Y:S01]  /*88b0*/  LDCU.64 UR4, c[0x0][0x480] ;  /* 0x00009000ff0477ac */ /* 0x000e620008000a00 */
[----:B-----5:R-:W-:Y:S01]  /*88c0*/  STS.128 [R43], R16 ;  /* 0x000000102b007388 */ /* 0x020fe20000000c00 */
[----:B-1----:R-:W-:-:S03]  /*88d0*/  IADD3 R10, P0, PT, R48, UR4, RZ ;  /* 0x00000004300a7c10 */ /* 0x002fc6000ff1e0ff */
[----:B------:R-:W-:Y:S01]  /*88e0*/  STS.128 [R43+0x40], R12 ;  /* 0x0000400c2b007388 */ /* 0x000fe20000000c00 */
[----:B------:R-:W-:Y:S01]  /*88f0*/  IADD3.X R11, PT, PT, R49, UR5, RZ, P0, !PT ;  /* 0x00000005310b7c10 */ /* 0x000fe200087fe4ff */
[----:B------:R-:W-:Y:S06]  /*8900*/  BAR.SYNC.DEFER_BLOCKING 0x0 ;  /* 0x0000000000007b1d */ /* 0x000fec0000010000 */
[----:B------:R-:W1:Y:S04]  /*8910*/  LDS.64 R8, [R42] ;  /* 0x000000002a087984 */ /* 0x000e680000000a00 */
[----:B------:R-:W2:Y:S04]  /*8920*/  LDS.64 R6, [R42+0x120] ;  /* 0x000120002a067984 */ /* 0x000ea80000000a00 */
[----:B------:R-:W3:Y:S04]  /*8930*/  LDS.64 R4, [R42+0x240] ;  /* 0x000240002a047984 */ /* 0x000ee80000000a00 */
[----:B------:R-:W4:Y:S01]  /*8940*/  LDS.64 R42, [R42+0x360] ;  /* 0x000360002a2a7984 */ /* 0x000f220000000a00 */
[----:B-1----:R-:W-:-:S02]  /*8950*/  DMUL R8, R8, R72 ;  /* 0x0000004808087228 */ /* 0x002fc40000000000 */
[-C--:B--2---:R-:W-:Y:S02]  /*8960*/  DMUL R6, R6, R72.reuse ;  /* 0x0000004806067228 */ /* 0x084fe40000000000 */
[-C--:B---3--:R-:W-:Y:S02]  /*8970*/  DMUL R4, R4, R72.reuse ;  /* 0x0000004804047228 */ /* 0x088fe40000000000 */
[----:B----4-:R-:W-:Y:S01]  /*8980*/  DMUL R72, R42, R72 ;  /* 0x000000482a487228 */ /* 0x010fe20000000000 */
[----:B------:R-:W-:Y:S10]  /*8990*/  BRA.U UP0, `(.L_x_93) ;  /* 0x0000000100547547 */ /* 0x000ff4000b800000 */
[----:B------:R-:W1:Y:S01]  /*89a0*/  LDCU.64 UR4, c[0x0][0x468] ;  /* 0x00008d00ff0477ac */ /* 0x000e620008000a00 */
[----:B------:R-:W-:Y:S01]  /*89b0*/  ISETP.GE.AND P3, PT, R0, UR7, PT ;  /* 0x0000000700007c0c */ /* 0x000fe2000bf66270 */
[----:B------:R-:W-:-:S03]  /*89c0*/  VIADD R0, R30, 0x9 ;  /* 0x000000091e007836 */ /* 0x000fc60000000000 */
[----:B------:R-:W-:Y:S01]  /*89d0*/  ISETP.LT.AND P2, PT, R2, UR6, !P3 ;  /* 0x0000000602007c0c */ /* 0x000fe2000df41270 */
[----:B------:R-:W-:Y:S01]  /*89e0*/  VIADD R2, R30, 0xa ;  /* 0x0000000a1e027836 */ /* 0x000fe20000000000 */
[----:B------:R-:W-:Y:S01]  /*89f0*/  ISETP.LT.AND P1, PT, R0, UR6, !P3 ;  /* 0x0000000600007c0c */ /* 0x000fe2000df21270 */
[----:B------:R-:W-:-:S03]  /*8a00*/  VIADD R30, R30, 0xb ;  /* 0x0000000b1e1e7836 */ /* 0x000fc60000000000 */
[----:B------:R-:W-:Y:S02]  /*8a10*/  ISETP.LT.AND P0, PT, R2, UR6, !P3 ;  /* 0x0000000602007c0c */ /* 0x000fe4000df01270 */
[----:B------:R-:W-:Y:S02]  /*8a20*/  ISETP.LT.AND P3, PT, R30, UR6, !P3 ;  /* 0x000000061e007c0c */ /* 0x000fe4000df61270 */
[----:B-1----:R-:W-:-:S03]  /*8a30*/  IADD3 R12, P4, PT, R10, UR4, RZ ;  /* 0x000000040a0c7c10 */ /* 0x002fc6000ff9e0ff */
[----:B------:R-:W-:Y:S01]  /*8a40*/  @P2 STG.E.64 desc[UR18][R10.64], R8 ;  /* 0x000000080a002986 */ /* 0x000fe2000c101b12 */
[----:B------:R-:W-:Y:S02]  /*8a50*/  IADD3.X R13, PT, PT, R11, UR5, RZ, P4, !PT ;  /* 0x000000050b0d7c10 */ /* 0x000fe4000a7fe4ff */
[----:B------:R-:W-:-:S03]  /*8a60*/  IADD3 R2, P4, PT, R12, UR4, RZ ;  /* 0x000000040c027c10 */ /* 0x000fc6000ff9e0ff */
[----:B------:R-:W-:Y:S01]  /*8a70*/  @P1 STG.E.64 desc[UR18][R12.64], R6 ;  /* 0x000000060c001986 */ /* 0x000fe2000c101b12 */
[----:B------:R-:W-:-:S05]  /*8a80*/  IADD3.X R3, PT, PT, R13, UR5, RZ, P4, !PT ;  /* 0x000000050d037c10 */ /* 0x000fca000a7fe4ff */
[----:B------:R1:W-:Y:S02]  /*8a90*/  @P0 STG.E.64 desc[UR18][R2.64], R4 ;  /* 0x0000000402000986 */ /* 0x0003e4000c101b12 */
[----:B-1----:R-:W-:-:S04]  /*8aa0*/  IADD3 R2, P0, PT, R2, UR4, RZ ;  /* 0x0000000402027c10 */ /* 0x002fc8000ff1e0ff */
[----:B------:R-:W-:Y:S01]  /*8ab0*/  IADD3.X R3, PT, PT, R3, UR5, RZ, P0, !PT ;  /* 0x0000000503037c10 */ /* 0x000fe200087fe4ff */
[----:B------:R-:W-:Y:S08]  /*8ac0*/  @!P3 BRA `(.L_x_65) ;  /* 0x0000000c00b8b947 */ /* 0x000ff00003800000 */
[----:B------:R2:W-:Y:S01]  /*8ad0*/  STG.E.64 desc[UR18][R2.64], R72 ;  /* 0x0000004802007986 */ /* 0x0005e2000c101b12 */
[----:B------:R-:W-:Y:S05]  /*8ae0*/  BRA `(.L_x_65) ;  /* 0x0000000c00b07947 */ /* 0x000fea0003800000 */
.L_x_93:
[----:B------:R-:W-:Y:S01]  /*8af0*/  IADD3 R12, P0, PT, R10, -UR8, RZ ;  /* 0x800000080a0c7c10 */ /* 0x000fe2000ff1e0ff */
[----:B------:R-:W-:Y:S03]  /*8b00*/  BSSY.RECONVERGENT B0, `(.L_x_94) ;  /* 0x000002c000007945 */ /* 0x000fe60003800200 */
[----:B------:R-:W-:-:S04]  /*8b10*/  IADD3.X R13, PT, PT, R11, ~UR9, RZ, P0, !PT ;  /* 0x800000090b0d7c10 */ /* 0x000fc800087fe4ff */
[----:B------:R-:W-:-:S04]  /*8b20*/  LOP3.LUT R3, R13, R22, RZ, 0xfc, !PT ;  /* 0x000000160d037212 */ /* 0x000fc800078efcff */
        /* <DEDUP_REMOVED lines=24> */
.L_x_95:
        /* <DEDUP_REMOVED lines=17> */
.L_x_96:
[----:B------:R-:W-:Y:S05]  /*8dc0*/  BSYNC.RECONVERGENT B0 ;  /* 0x0000000000007941 */ /* 0x000fea0003800200 */
.L_x_94:
        /* <DEDUP_REMOVED lines=42> */
.L_x_98:
        /* <DEDUP_REMOVED lines=16> */
.L_x_99:
[----:B------:R-:W-:Y:S05]  /*9170*/  BSYNC.RECONVERGENT B0 ;  /* 0x0000000000007941 */ /* 0x000fea0003800200 */
.L_x_97:
        /* <DEDUP_REMOVED lines=43> */
.L_x_101:
        /* <DEDUP_REMOVED lines=16> */
.L_x_102:
[----:B------:R-:W-:Y:S05]  /*9530*/  BSYNC.RECONVERGENT B0 ;  /* 0x0000000000007941 */ /* 0x000fea0003800200 */
.L_x_100:
        /* <DEDUP_REMOVED lines=22> */
[----:B------:R-:W-:Y:S01]  /*96a0*/  ISETP.NE.U32.AND P0, PT, R23, RZ, PT ;  /* 0x000000ff1700720c */ /* 0x000fe20003f05070 */
[----:B------:R-:W-:-:S06]  /*96b0*/  IMAD.MOV.U32 R5, RZ, RZ, RZ ;  /* 0x000000ffff057224 */ /* 0x000fcc00078e00ff */
[----:B-1----:R-:W1:Y:S02]  /*96c0*/  MUFU.RCP R8, R8 ;  /* 0x0000000800087308 */ /* 0x002e640000001000 */
        /* <DEDUP_REMOVED lines=18> */
.L_x_104:
        /* <DEDUP_REMOVED lines=15> */
.L_x_105:
[----:B------:R-:W-:Y:S05]  /*98e0*/  BSYNC.RECONVERGENT B0 ;  /* 0x0000000000007941 */ /* 0x000fea0003800200 */
.L_x_103:
        /* <DEDUP_REMOVED lines=12> */
.L_x_65:
[----:B------:R-:W-:Y:S05]  /*99b0*/  BSYNC.RECONVERGENT B2 ;  /* 0x0000000000027941 */ /* 0x000fea0003800200 */
.L_x_17:
[----:B------:R-:W-:-:S13]  /*99c0*/  PLOP3.LUT P0, PT, PT, PT, UP1, 0x40, 0x4 ;  /* 0x000000000004781c */ /* 0x000fda0003f0e818 */
[----:B------:R-:W-:Y:S05]  /*99d0*/  @P0 EXIT ;  /* 0x000000000000094d */ /* 0x000fea0003800000 */
[----:B------:R-:W-:Y:S01]  /*99e0*/  BAR.SYNC.DEFER_BLOCKING 0x0 ;  /* 0x0000000000007b1d */ /* 0x000fe20000010000 */
[----:B------:R-:W-:Y:S01]  /*99f0*/  ISETP.NE.AND P0, PT, R54, RZ, PT ;  /* 0x000000ff3600720c */ /* 0x000fe20003f05270 */
[----:B------:R-:W-:-:S04]  /*9a00*/  UIADD3 UR5, UPT, UPT, UR12, 0x1, URZ ;  /* 0x000000010c057890 */ /* 0x000fc8000fffe0ff */
[----:B------:R-:W4:Y:S02]  /*9a10*/  LDCU UR4, c[0x0][0x394] ;  /* 0x00007280ff0477ac */ /* 0x000f240008000800 */
[----:B----4-:R-:W-:-:S04]  /*9a20*/  UISETP.NE.AND UP0, UPT, UR5, UR4, UPT ;  /* 0x000000040500728c */ /* 0x010fc8000bf05270 */
[----:B------:R-:W-:Y:S02]  /*9a30*/  USEL UR5, UR5, URZ, UP0 ;  /* 0x000000ff05057287 */ /* 0x000fe40008000000 */
[----:B------:R-:W-:Y:S10]  /*9a40*/  @P0 EXIT ;  /* 0x000000000000094d */ /* 0x000ff40003800000 */
[----:B------:R-:W-:Y:S02]  /*9a50*/  MOV R0, UR5 ;  /* 0x0000000500007c02 */ /* 0x000fe40008000f00 */
[----:B-12---:R-:W-:Y:S02]  /*9a60*/  MOV R2, UR20 ;  /* 0x0000001400027c02 */ /* 0x006fe40008000f00 */
[----:B------:R-:W-:Y:S01]  /*9a70*/  MOV R3, UR21 ;  /* 0x0000001500037c02 */ /* 0x000fe20008000f00 */
[----:B------:R-:W-:Y:S01]  /*9a80*/  @!PT LDS RZ, [RZ] ;  /* 0x00000000fffff984 */ /* 0x000fe20000000800 */
[----:B------:R-:W-:Y:S01]  /*9a90*/  @!PT LDS RZ, [RZ] ;  /* 0x00000000fffff984 */ /* 0x000fe20000000800 */
[----:B------:R-:W-:Y:S01]  /*9aa0*/  @!PT LDS RZ, [RZ] ;  /* 0x00000000fffff984 */ /* 0x000fe20000000800 */
[----:B------:R-:W-:Y:S01]  /*9ab0*/  @!PT LDS RZ, [RZ] ;  /* 0x00000000fffff984 */ /* 0x000fe20000000800 */
[----:B------:R-:W-:Y:S06]  /*9ac0*/  MEMBAR.ALL.GPU ;  /* 0x0000000000007992 */ /* 0x000fec000000a000 */
[----:B------:R-:W-:-:S00]  /*9ad0*/  ERRBAR ;  /* 0x00000000000079ab */ /* 0x000fc00000000000 */
[----:B------:R-:W-:Y:S06]  /*9ae0*/  CGAERRBAR ;  /* 0x00000000000075ab */ /* 0x000fec0000000000 */
[----:B------:R-:W-:Y:S01]  /*9af0*/  STG.E.STRONG.GPU desc[UR18][R2.64], R0 ;  /* 0x0000000002007986 */ /* 0x000fe2000c10f912 */
[----:B------:R-:W-:Y:S05]  /*9b00*/  EXIT ;  /* 0x000000000000794d */ /* 0x000fea0003800000 */
        .weak           $__internal_0_$__cuda_sm20_div_u64
        .type           $__internal_0_$__cuda_sm20_div_u64,@function
        .size           $__internal_0_$__cuda_sm20_div_u64,(.L_x_107 - $__internal_0_$__cuda_sm20_div_u64)
$__internal_0_$__cuda_sm20_div_u64:
[----:B------:R-:W-:Y:S01]  /*9b10*/  IMAD.MOV.U32 R34, RZ, RZ, R39 ;  /* 0x000000ffff227224 */ /* 0x000fe200078e0027 */
[----:B------:R-:W-:-:S04]  /*9b20*/  MOV R35, R38 ;  /* 0x0000002600237202 */ /* 0x000fc80000000f00 */
[----:B------:R-:W1:Y:S08]  /*9b30*/  I2F.U64.RP R33, R34 ;  /* 0x0000002200217312 */ /* 0x000e700000309000 */
[----:B-1----:R-:W1:Y:S02]  /*9b40*/  MUFU.RCP R33, R33 ;  /* 0x0000002100217308 */ /* 0x002e640000001000 */
[----:B-1----:R-:W-:-:S06]  /*9b50*/  VIADD R33, R33, 0x1ffffffe ;  /* 0x1ffffffe21217836 */ /* 0x002fcc0000000000 */
[----:B------:R-:W1:Y:S02]  /*9b60*/  F2I.U64.TRUNC R56, R33 ;  /* 0x0000002100387311 */ /* 0x000e64000020d800 */
[----:B-1----:R-:W-:-:S04]  /*9b70*/  IMAD.WIDE.U32 R40, R56, R39, RZ ;  /* 0x0000002738287225 */ /* 0x002fc800078e00ff */
[C---:B------:R-:W-:Y:S01]  /*9b80*/  IMAD R34, R56.reuse, R38, R41 ;  /* 0x0000002638227224 */ /* 0x040fe200078e0229 */
[----:B------:R-:W-:Y:S01]  /*9b90*/  IADD3 R35, P1, PT, RZ, -R40, RZ ;  /* 0x80000028ff237210 */ /* 0x000fe20007f3e0ff */
[----:B------:R-:W-:Y:S02]  /*9ba0*/  IMAD.MOV.U32 R41, RZ, RZ, R56 ;  /* 0x000000ffff297224 */ /* 0x000fe400078e0038 */
[----:B------:R-:W-:Y:S02]  /*9bb0*/  IMAD R34, R57, R39, R34 ;  /* 0x0000002739227224 */ /* 0x000fe400078e0222 */
[----:B------:R-:W-:-:S03]  /*9bc0*/  IMAD.HI.U32 R40, R56, R35, RZ ;  /* 0x0000002338287227 */ /* 0x000fc600078e00ff */
[----:B------:R-:W-:-:S05]  /*9bd0*/  IADD3.X R34, PT, PT, RZ, ~R34, RZ, P1, !PT ;  /* 0x80000022ff227210 */ /* 0x000fca0000ffe4ff */
[----:B------:R-:W-:-:S04]  /*9be0*/  IMAD.WIDE.U32 R40, P3, R56, R34, R40 ;  /* 0x0000002238287225 */ /* 0x000fc80007860028 */
[C---:B------:R-:W-:Y:S02]  /*9bf0*/  IMAD R33, R57.reuse, R34, RZ ;  /* 0x0000002239217224 */ /* 0x040fe400078e02ff */
[----:B------:R-:W-:-:S04]  /*9c00*/  IMAD.HI.U32 R35, P2, R57, R35, R40 ;  /* 0x0000002339237227 */ /* 0x000fc80007840028 */
[----:B------:R-:W-:Y:S01]  /*9c10*/  IMAD.HI.U32 R34, R57, R34, RZ ;  /* 0x0000002239227227 */ /* 0x000fe200078e00ff */
[----:B------:R-:W-:-:S04]  /*9c20*/  IADD3 R41, P1, PT, R33, R35, RZ ;  /* 0x0000002321297210 */ /* 0x000fc80007f3e0ff */
[----:B------:R-:W-:Y:S01]  /*9c30*/  IADD3.X R34, PT, PT, R34, R57, RZ, P3, !PT ;  /* 0x0000003922227210 */ /* 0x000fe20001ffe4ff */
[----:B------:R-:W-:-:S03]  /*9c40*/  IMAD.WIDE.U32 R56, R41, R39, RZ ;  /* 0x0000002729387225 */ /* 0x000fc600078e00ff */
[----:B------:R-:W-:Y:S01]  /*9c50*/  IADD3.X R36, PT, PT, RZ, RZ, R34, P1, P2 ;  /* 0x000000ffff247210 */ /* 0x000fe20000fe4422 */
[----:B------:R-:W-:Y:S01]  /*9c60*/  IMAD R34, R41, R38, R57 ;  /* 0x0000002629227224 */ /* 0x000fe200078e0239 */
[----:B------:R-:W-:-:S03]  /*9c70*/  IADD3 R35, P1, PT, RZ, -R56, RZ ;  /* 0x80000038ff237210 */ /* 0x000fc60007f3e0ff */
[----:B------:R-:W-:Y:S02]  /*9c80*/  IMAD R34, R36, R39, R34 ;  /* 0x0000002724227224 */ /* 0x000fe400078e0222 */
[----:B------:R-:W-:-:S04]  /*9c90*/  IMAD.HI.U32 R40, R41, R35, RZ ;  /* 0x0000002329287227 */ /* 0x000fc800078e00ff */
[----:B------:R-:W-:-:S04]  /*9ca0*/  IMAD.X R34, RZ, RZ, ~R34, P1 ;  /* 0x000000ffff227224 */ /* 0x000fc800008e0e22 */
[----:B------:R-:W-:-:S04]  /*9cb0*/  IMAD.WIDE.U32 R40, P3, R41, R34, R40 ;  /* 0x0000002229287225 */ /* 0x000fc80007860028 */
[C---:B------:R-:W-:Y:S02]  /*9cc0*/  IMAD R33, R36.reuse, R34, RZ ;  /* 0x0000002224217224 */ /* 0x040fe400078e02ff */
[----:B------:R-:W-:-:S04]  /*9cd0*/  IMAD.HI.U32 R35, P2, R36, R35, R40 ;  /* 0x0000002324237227 */ /* 0x000fc80007840028 */
[----:B------:R-:W-:Y:S01]  /*9ce0*/  IMAD.HI.U32 R34, R36, R34, RZ ;  /* 0x0000002224227227 */ /* 0x000fe200078e00ff */
[----:B------:R-:W-:-:S03]  /*9cf0*/  IADD3 R35, P1, PT, R33, R35, RZ ;  /* 0x0000002321237210 */ /* 0x000fc60007f3e0ff */
[----:B------:R-:W-:Y:S01]  /*9d00*/  IMAD.MOV.U32 R41, RZ, RZ, RZ ;  /* 0x000000ffff297224 */ /* 0x000fe200078e00ff */
[----:B------:R-:W-:Y:S01]  /*9d10*/  IADD3.X R33, PT, PT, R34, R36, RZ, P3, !PT ;  /* 0x0000002422217210 */ /* 0x000fe20001ffe4ff */
[----:B------:R-:W-:-:S03]  /*9d20*/  IMAD.HI.U32 R40, R35, R32, RZ ;  /* 0x0000002023287227 */ /* 0x000fc600078e00ff */
[----:B------:R-:W-:Y:S01]  /*9d30*/  IADD3.X R33, PT, PT, RZ, RZ, R33, P1, P2 ;  /* 0x000000ffff217210 */ /* 0x000fe20000fe4421 */
[----:B------:R-:W-:-:S04]  /*9d40*/  IMAD.WIDE.U32 R34, R35, R31, R40 ;  /* 0x0000001f23227225 */ /* 0x000fc800078e0028 */
[C---:B------:R-:W-:Y:S02]  /*9d50*/  IMAD R41, R33.reuse, R31, RZ ;  /* 0x0000001f21297224 */ /* 0x040fe400078e02ff */
[----:B------:R-:W-:-:S04]  /*9d60*/  IMAD.HI.U32 R34, P2, R33, R32, R34 ;  /* 0x0000002021227227 */ /* 0x000fc80007840022 */
[----:B------:R-:W-:Y:S01]  /*9d70*/  IMAD.HI.U32 R33, R33, R31, RZ ;  /* 0x0000001f21217227 */ /* 0x000fe200078e00ff */
[----:B------:R-:W-:-:S04]  /*9d80*/  IADD3 R41, P1, PT, R41, R34, RZ ;  /* 0x0000002229297210 */ /* 0x000fc80007f3e0ff */
[----:B------:R-:W-:Y:S01]  /*9d90*/  IADD3.X R33, PT, PT, R33, RZ, RZ, P2, !PT ;  /* 0x000000ff21217210 */ /* 0x000fe200017fe4ff */
[----:B------:R-:W-:-:S04]  /*9da0*/  IMAD.WIDE.U32 R34, R41, R39, RZ ;  /* 0x0000002729227225 */ /* 0x000fc800078e00ff */
[----:B------:R-:W-:Y:S01]  /*9db0*/  IMAD.X R40, RZ, RZ, R33, P1 ;  /* 0x000000ffff287224 */ /* 0x000fe200008e0621 */
[----:B------:R-:W-:Y:S01]  /*9dc0*/  IADD3 R32, P1, PT, -R34, R32, RZ ;  /* 0x0000002022207210 */ /* 0x000fe20007f3e1ff */
[----:B------:R-:W-:-:S03]  /*9dd0*/  IMAD R33, R41, R38, R35 ;  /* 0x0000002629217224 */ /* 0x000fc600078e0223 */
[-C--:B------:R-:W-:Y:S01]  /*9de0*/  ISETP.GE.U32.AND P3, PT, R32, R39.reuse, PT ;  /* 0x000000272000720c */ /* 0x080fe20003f66070 */
[----:B------:R-:W-:Y:S01]  /*9df0*/  IMAD R33, R40, R39, R33 ;  /* 0x0000002728217224 */ /* 0x000fe200078e0221 */
[----:B------:R-:W-:-:S04]  /*9e00*/  IADD3 R34, P2, PT, -R39, R32, RZ ;  /* 0x0000002027227210 */ /* 0x000fc80007f5e1ff */
[----:B------:R-:W-:Y:S02]  /*9e10*/  IADD3.X R31, PT, PT, ~R33, R31, RZ, P1, !PT ;  /* 0x0000001f211f7210 */ /* 0x000fe40000ffe5ff */
[----:B------:R-:W-:Y:S02]  /*9e20*/  IADD3 R36, P1, PT, R41, 0x1, RZ ;  /* 0x0000000129247810 */ /* 0x000fe40007f3e0ff */
[C---:B------:R-:W-:Y:S01]  /*9e30*/  ISETP.GE.U32.AND.EX P3, PT, R31.reuse, R38, PT, P3 ;  /* 0x000000261f00720c */ /* 0x040fe20003f66130 */
[----:B------:R-:W-:Y:S01]  /*9e40*/  IMAD.X R33, R31, 0x1, ~R38, P2 ;  /* 0x000000011f217824 */ /* 0x000fe200010e0e26 */
[----:B------:R-:W-:Y:S02]  /*9e50*/  IADD3.X R35, PT, PT, RZ, R40, RZ, P1, !PT ;  /* 0x00000028ff237210 */ /* 0x000fe40000ffe4ff */
[----:B------:R-:W-:Y:S02]  /*9e60*/  SEL R36, R36, R41, P3 ;  /* 0x0000002924247207 */ /* 0x000fe40001800000 */
[----:B------:R-:W-:-:S02]  /*9e70*/  SEL R34, R34, R32, P3 ;  /* 0x0000002022227207 */ /* 0x000fc40001800000 */
[----:B------:R-:W-:Y:S02]  /*9e80*/  SEL R33, R33, R31, P3 ;  /* 0x0000001f21217207 */ /* 0x000fe40001800000 */
[----:B------:R-:W-:Y:S02]  /*9e90*/  SEL R35, R35, R40, P3 ;  /* 0x0000002823237207 */ /* 0x000fe40001800000 */
[----:B------:R-:W-:Y:S02]  /*9ea0*/  IADD3 R31, P2, PT, R36, 0x1, RZ ;  /* 0x00000001241f7810 */ /* 0x000fe40007f5e0ff */
[----:B------:R-:W-:Y:S02]  /*9eb0*/  ISETP.GE.U32.AND P3, PT, R34, R39, PT ;  /* 0x000000272200720c */ /* 0x000fe40003f66070 */
[----:B------:R-:W-:Y:S01]  /*9ec0*/  ISETP.NE.U32.AND P1, PT, R39, RZ, PT ;  /* 0x000000ff2700720c */ /* 0x000fe20003f25070 */
[----:B------:R-:W-:Y:S01]  /*9ed0*/  IMAD.X R32, RZ, RZ, R35, P2 ;  /* 0x000000ffff207224 */ /* 0x000fe200010e0623 */
[----:B------:R-:W-:-:S02]  /*9ee0*/  ISETP.GE.U32.AND.EX P3, PT, R33, R38, PT, P3 ;  /* 0x000000262100720c */ /* 0x000fc40003f66130 */
[----:B------:R-:W-:Y:S02]  /*9ef0*/  MOV R34, R37 ;  /* 0x0000002500227202 */ /* 0x000fe40000000f00 */
[----:B------:R-:W-:Y:S01]  /*9f00*/  SEL R32, R32, R35, P3 ;  /* 0x0000002320207207 */ /* 0x000fe20001800000 */
[----:B------:R-:W-:Y:S01]  /*9f10*/  IMAD.MOV.U32 R35, RZ, RZ, 0x0 ;  /* 0x00000000ff237424 */ /* 0x000fe200078e00ff */
[----:B------:R-:W-:Y:S02]  /*9f20*/  ISETP.NE.AND.EX P1, PT, R38, RZ, PT, P1 ;  /* 0x000000ff2600720c */ /* 0x000fe40003f25310 */
[----:B------:R-:W-:Y:S02]  /*9f30*/  SEL R31, R31, R36, P3 ;  /* 0x000000241f1f7207 */ /* 0x000fe40001800000 */
[----:B------:R-:W-:Y:S02]  /*9f40*/  SEL R32, R32, 0xffffffff, P1 ;  /* 0xffffffff20207807 */ /* 0x000fe40000800000 */
[----:B------:R-:W-:Y:S01]  /*9f50*/  SEL R31, R31, 0xffffffff, P1 ;  /* 0xffffffff1f1f7807 */ /* 0x000fe20000800000 */
[----:B------:R-:W-:Y:S06]  /*9f60*/  RET.REL.NODEC R34 `(_ZN7cutlass6KernelINS_4gemm6kernel15Rank2KUniversalINS1_11threadblock13MmaMultistageINS1_9GemmShapeILi32ELi32ELi16EEENS_9transform11threadblock28PredicatedTileAccessIteratorINS_11MatrixShapeILi32ELi16EEEdNS_6layout11ColumnMajorELi1ENS8_31PitchLinearWarpStripedThreadMapINS_16PitchLinearShapeILi32ELi16EEELi128ENSG_ILi16ELi2EEELi1EEENS_5ArrayIdLi1ELb1EEELb0ENSD_9NoPermuteEEENS9_25RegularTileAccessIteratorISC_dNSD_43ColumnMajorTensorOpMultiplicandCongruous64bELi1ESJ_Li8EEELNS_4arch14CacheOperation4KindE0ENSA_INSB_ILi16ELi32EEEdNSD_8RowMajorELi0ESJ_SL_Lb0ESM_EENSO_ISU_dNSD_40RowMajorTensorOpMultiplicandCongruous64bELi0ESJ_Li8EEELST_0EdSV_NS4_9MmaPolicyINS1_4warp11MmaTensorOpINS6_ILi16ELi16ELi16EEEdSP_dSX_dSV_NS10_17MmaTensorOpPolicyINSR_3MmaINS6_ILi8ELi8ELi4EEELi32EdSV_dSE_dSV_NSR_13OpMultiplyAddEEENSB_ILi1ELi1EEEEELi1ELb0EbEENSB_ILi0ELi0EEES1B_Li1EEELi3ELNS1_23SharedMemoryClearOptionE0EbEES1E_NS_8epilogue11threadblock8EpilogueIS7_S1A_Li1ENS1G_27PredicatedTileIteratorBlas3INS1G_26OutputTileOptimalThreadMapINS1G_15OutputTileShapeILi32ELi8ELi2ELi1ELi1EEENS1K_ILi1ELi2ELi1ELi1ELi2EEELi128ELi1ELi64EEEdLNS_8BlasModeE1EEENS1F_4warp24FragmentIteratorTensorOpIS12_S15_dNSK_IdLi2ELb1EEESV_EENS1Q_20TileIteratorTensorOpIS12_S15_dSV_EENS1G_18SharedLoadIteratorINS1N_18CompactedThreadMapEdLi8EEENS1F_6thread17LinearCombinationIdLi1EddLNS1Z_9ScaleType4KindE0ELNS_15FloatRoundStyleE2EdEENSB_ILi0ELi4EEELi1ELi1EEENS4_30GemmIdentityThreadblockSwizzleILi1EEELNS_8FillModeE2ELS1O_1EEEEEvNT_6ParamsE) ;  /* 0xffffff6022247950 */ /* 0x000fec0003c3ffff */
.L_x_106:
[----:B------:R-:W-:-:S00]  /*9f70*/  BRA `(.L_x_106) ;  /* 0xfffffffc00fc7947 */ /* 0x000fc0000383ffff */
[----:B------:R-:W-:-:S00]  /*9f80*/  NOP ;  /* 0x0000000000007918 */ /* 0x000fc00000000000 */
[----:B------:R-:W-:-:S00]  /*9f90*/  NOP ;  /* 0x0000000000007918 */ /* 0x000fc00000000000 */
[----:B------:R-:W-:-:S00]  /*9fa0*/  NOP ;  /* 0x0000000000007918 */ /* 0x000fc00000000000 */
[----:B------:R-:W-:-:S00]  /*9fb0*/  NOP ;  /* 0x0000000000007918 */ /* 0x000fc00000000000 */
[----:B------:R-:W-:-:S00]  /*9fc0*/  NOP ;  /* 0x0000000000007918 */ /* 0x000fc00000000000 */
[----:B------:R-:W-:-:S00]  /*9fd0*/  NOP ;  /* 0x0000000000007918 */ /* 0x000fc00000000000 */
[----:B------:R-:W-:-:S00]  /*9fe0*/  NOP ;  /* 0x0000000000007918 */ /* 0x000fc00000000000 */
[----:B------:R-:W-:-:S00]  /*9ff0*/  NOP ;  /* 0x0000000000007918 */ /* 0x000fc00000000000 */
.L_x_107:


//--------------------- .nv.shared._ZN7cutlass6KernelINS_4gemm6kernel15Rank2KUniversalINS1_11threadblock13MmaMultistageINS1_9GemmShapeILi32ELi32ELi16EEENS_9transform11threadblock28PredicatedTileAccessIteratorINS_11MatrixShapeILi32ELi16EEEdNS_6layout11ColumnMajorELi1ENS8_31PitchLinearWarpStripedThreadMapINS_16PitchLinearShapeILi32ELi16EEELi128ENSG_ILi16ELi2EEELi1EEENS_5ArrayIdLi1ELb1EEELb0ENSD_9NoPermuteEEENS9_25RegularTileAccessIteratorISC_dNSD_43ColumnMajorTensorOpMultiplicandCongruous64bELi1ESJ_Li8EEELNS_4arch14CacheOperation4KindE0ENSA_INSB_ILi16ELi32EEEdNSD_8RowMajorELi0ESJ_SL_Lb0ESM_EENSO_ISU_dNSD_40RowMajorTensorOpMultiplicandCongruous64bELi0ESJ_Li8EEELST_0EdSV_NS4_9MmaPolicyINS1_4warp11MmaTensorOpINS6_ILi16ELi16ELi16EEEdSP_dSX_dSV_NS10_17MmaTensorOpPolicyINSR_3MmaINS6_ILi8ELi8ELi4EEELi32EdSV_dSE_dSV_NSR_13OpMultiplyAddEEENSB_ILi1ELi1EEEEELi1ELb0EbEENSB_ILi0ELi0EEES1B_Li1EEELi3ELNS1_23SharedMemoryClearOptionE0EbEES1E_NS_8epilogue11threadblock8EpilogueIS7_S1A_Li1ENS1G_27PredicatedTileIteratorBlas3INS1G_26OutputTileOptimalThreadMapINS1G_15OutputTileShapeILi32ELi8ELi2ELi1ELi1EEENS1K_ILi1ELi2ELi1ELi1ELi2EEELi128ELi1ELi64EEEdLNS_8BlasModeE1EEENS1F_4warp24FragmentIteratorTensorOpIS12_S15_dNSK_IdLi2ELb1EEESV_EENS1Q_20TileIteratorTensorOpIS12_S15_dSV_EENS1G_18SharedLoadIteratorINS1N_18CompactedThreadMapEdLi8EEENS1F_6thread17LinearCombinationIdLi1EddLNS1Z_9ScaleType4KindE0ELNS_15FloatRoundStyleE2EdEENSB_ILi0ELi4EEELi1ELi1EEENS4_30GemmIdentityThreadblockSwizzleILi1EEELNS_8FillModeE2ELS1O_1EEEEEvNT_6ParamsE --------------------------
	.section	.nv.shared._ZN7cutlass6KernelINS_4gemm6kernel15Rank2KUniversalINS1_11threadblock13MmaMultistageINS1_9GemmShapeILi32ELi32ELi16EEENS_9transform11threadblock28PredicatedTileAccessIteratorINS_11MatrixShapeILi32ELi16EEEdNS_6layout11ColumnMajorELi1ENS8_31PitchLinearWarpStripedThreadMapINS_16PitchLinearShapeILi32ELi16EEELi128ENSG_ILi16ELi2EEELi1EEENS_5ArrayIdLi1ELb1EEELb0ENSD_9NoPermuteEEENS9_25RegularTileAccessIteratorISC_dNSD_43ColumnMajorTensorOpMultiplicandCongruous64bELi1ESJ_Li8EEELNS_4arch14CacheOperation4KindE0ENSA_INSB_ILi16ELi32EEEdNSD_8RowMajorELi0ESJ_SL_Lb0ESM_EENSO_ISU_dNSD_40RowMajorTensorOpMultiplicandCongruous64bELi0ESJ_Li8EEELST_0EdSV_NS4_9MmaPolicyINS1_4warp11MmaTensorOpINS6_ILi16ELi16ELi16EEEdSP_dSX_dSV_NS10_17MmaTensorOpPolicyINSR_3MmaINS6_ILi8ELi8ELi4EEELi32EdSV_dSE_dSV_NSR_13OpMultiplyAddEEENSB_ILi1ELi1EEEEELi1ELb0EbEENSB_ILi0ELi0EEES1B_Li1EEELi3ELNS1_23SharedMemoryClearOptionE0EbEES1E_NS_8epilogue11threadblock8EpilogueIS7_S1A_Li1ENS1G_27PredicatedTileIteratorBlas3INS1G_26OutputTileOptimalThreadMapINS1G_15OutputTileShapeILi32ELi8ELi2ELi1ELi1EEENS1K_ILi1ELi2ELi1ELi1ELi2EEELi128ELi1ELi64EEEdLNS_8BlasModeE1EEENS1F_4warp24FragmentIteratorTensorOpIS12_S15_dNSK_IdLi2ELb1EEESV_EENS1Q_20TileIteratorTensorOpIS12_S15_dSV_EENS1G_18SharedLoadIteratorINS1N_18CompactedThreadMapEdLi8EEENS1F_6thread17LinearCombinationIdLi1EddLNS1Z_9ScaleType4KindE0ELNS_15FloatRoundStyleE2EdEENSB_ILi0ELi4EEELi1ELi1EEENS4_30GemmIdentityThreadblockSwizzleILi1EEELNS_8FillModeE2ELS1O_1EEEEEvNT_6ParamsE,"aw",@nobits
	.sectionflags	@""
	.align	16
	.zero		1024


//--------------------- .nv.shared.reserved.0     --------------------------
	.section	.nv.shared.reserved.0,"aw",@nobits
	.weak		__nv_reservedSMEM_offset_0_alias
	.size		__nv_reservedSMEM_offset_0_alias, 0, 64
	.other		__nv_reservedSMEM_offset_0_alias,@"STO_CUDA_RESERVED_SHARED STV_DEFAULT"
__nv_reservedSMEM_offset_0_alias:
	.zero		0
	.zero		64


//--------------------- .nv.global                --------------------------
	.section	.nv.global,"aw",@nobits
.nv.global:
	.type		_ZN39_INTERNAL_9a6b11b6_4_k_cu_4a03a5ad_25034cute1_E,@object
	.size		_ZN39_INTERNAL_9a6b11b6_4_k_cu_4a03a5ad_25034cute1_E,(_ZN39_INTERNAL_9a6b11b6_4_k_cu_4a03a5ad_25034cuda3std3__45__cpo6cbeginE - _ZN39_INTERNAL_9a6b11b6_4_k_cu_4a03a5ad_25034cute1_E)
_ZN39_INTERNAL_9a6b11b6_4_k_cu_4a03a5ad_25034cute1_E:
	.zero		1
	.type		_ZN39_INTERNAL_9a6b11b6_4_k_cu_4a03a5ad_25034cuda3std3__45__cpo6cbeginE,@object
	.size		_ZN39_INTERNAL_9a6b11b6_4_k_cu_4a03a5ad_25034cuda3std3__45__cpo6cbeginE,(_ZN39_INTERNAL_9a6b11b6_4_k_cu_4a03a5ad_25034cuda3std3__48in_placeE - _ZN39_INTERNAL_9a6b11b6_4_k_cu_4a03a5ad_25034cuda3std3__45__cpo6cbeginE)
_ZN39_INTERNAL_9a6b11b6_4_k_cu_4a03a5ad_25034cuda3std3__45__cpo6cbeginE:
	.zero		1
	.type		_ZN39_INTERNAL_9a6b11b6_4_k_cu_4a03a5ad_25034cuda3std3__48in_placeE,@object
	.size		_ZN39_INTERNAL_9a6b11b6_4_k_cu_4a03a5ad_25034cuda3std3__48in_placeE,(_ZN39_INTERNAL_9a6b11b6_4_k_cu_4a03a5ad_25034cuda3std6ranges3__45__cpo9iter_moveE - _ZN39_INTERNAL_9a6b11b6_4_k_cu_4a03a5ad_25034cuda3std3__48in_placeE)
_ZN39_INTERNAL_9a6b11b6_4_k_cu_4a03a5ad_25034cuda3std3__48in_placeE:
	.zero		1
	.type		_ZN39_INTERNAL_9a6b11b6_4_k_cu_4a03a5ad_25034cuda3std6ranges3__45__cpo9iter_moveE,@object
	.size		_ZN39_INTERNAL_9a6b11b6_4_k_cu_4a03a5ad_25034cuda3std6ranges3__45__cpo9iter_moveE,(_ZN39_INTERNAL_9a6b11b6_4_k_cu_4a03a5ad_25034cuda3std3__45__cpo5beginE - _ZN39_INTERNAL_9a6b11b6_4_k_cu_4a03a5ad_25034cuda3std6ranges3__45__cpo9iter_moveE)
_ZN39_INTERNAL_9a6b11b6_4_k_cu_4a03a5ad_25034cuda3std6ranges3__45__cpo9iter_moveE:
	.zero		1
	.type		_ZN39_INTERNAL_9a6b11b6_4_k_cu_4a03a5ad_25034cuda3std3__45__cpo5beginE,@object
	.size		_ZN39_INTERNAL_9a6b11b6_4_k_cu_4a03a5ad_25034cuda3std3__45__cpo5beginE,(_ZN39_INTERNAL_9a6b11b6_4_k_cu_4a03a5ad_25034cuda3std3__441_GLOBAL__N__9a6b11b6_4_k_cu_4a03a5ad_25036ignoreE - _ZN39_INTERNAL_9a6b11b6_4_k_cu_4a03a5ad_25034cuda3std3__45__cpo5beginE)
_ZN39_INTERNAL_9a6b11b6_4_k_cu_4a03a5ad_25034cuda3std3__45__cpo5beginE:
	.zero		1
	.type		_ZN39_INTERNAL_9a6b11b6_4_k_cu_4a03a5ad_25034cuda3std3__441_GLOBAL__N__9a6b11b6_4_k_cu_4a03a5ad_25036ignoreE,@object
	.size		_ZN39_INTERNAL_9a6b11b6_4_k_cu_4a03a5ad_25034cuda3std3__441_GLOBAL__N__9a6b11b6_4_k_cu_4a03a5ad_25036ignoreE,(_ZN39_INTERNAL_9a6b11b6_4_k_cu_4a03a5ad_25034cute7productE - _ZN39_INTERNAL_9a6b11b6_4_k_cu_4a03a5ad_25034cuda3std3__441_GLOBAL__N__9a6b11b6_4_k_cu_4a03a5ad_25036ignoreE)
_ZN39_INTERNAL_9a6b11b6_4_k_cu_4a03a5ad_25034cuda3std3__441_GLOBAL__N__9a6b11b6_4_k_cu_4a03a5ad_25036ignoreE:
	.zero		1
	.type		_ZN39_INTERNAL_9a6b11b6_4_k_cu_4a03a5ad_25034cute7productE,@object
	.size		_ZN39_INTERNAL_9a6b11b6_4_k_cu_4a03a5ad_25034cute7productE,(_ZN39_INTERNAL_9a6b11b6_4_k_cu_4a03a5ad_25034cuda3std3__45__cpo3endE - _ZN39_INTERNAL_9a6b11b6_4_k_cu_4a03a5ad_25034cute7productE)
_ZN39_INTERNAL_9a6b11b6_4_k_cu_4a03a5ad_25034cute7productE:
	.zero		1
	.type		_ZN39_INTERNAL_9a6b11b6_4_k_cu_4a03a5ad_25034cuda3std3__45__cpo3endE,@object
	.size		_ZN39_INTERNAL_9a6b11b6_4_k_cu_4a03a5ad_25034cuda3std3__45__cpo3endE,(_ZN39_INTERNAL_9a6b11b6_4_k_cu_4a03a5ad_25034cuda3std3__419piecewise_constructE - _ZN39_INTERNAL_9a6b11b6_4_k_cu_4a03a5ad_25034cuda3std3__45__cpo3endE)
_ZN39_INTERNAL_9a6b11b6_4_k_cu_4a03a5ad_25034cuda3std3__45__cpo3endE:
	.zero		1
	.type		_ZN39_INTERNAL_9a6b11b6_4_k_cu_4a03a5ad_25034cuda3std3__419piecewise_constructE,@object
	.size		_ZN39_INTERNAL_9a6b11b6_4_k_cu_4a03a5ad_25034cuda3std3__419piecewise_constructE,(_ZN39_INTERNAL_9a6b11b6_4_k_cu_4a03a5ad_25034cuda3std3__45__cpo4cendE - _ZN39_INTERNAL_9a6b11b6_4_k_cu_4a03a5ad_25034cuda3std3__419piecewise_constructE)
_ZN39_INTERNAL_9a6b11b6_4_k_cu_4a03a5ad_25034cuda3std3__419piecewise_constructE:
	.zero		1
	.type		_ZN39_INTERNAL_9a6b11b6_4_k_cu_4a03a5ad_25034cuda3std3__45__cpo4cendE,@object
	.size		_ZN39_INTERNAL_9a6b11b6_4_k_cu_4a03a5ad_25034cuda3std3__45__cpo4cendE,(_ZN39_INTERNAL_9a6b11b6_4_k_cu_4a03a5ad_25034cuda3std6ranges3__45__cpo4swapE - _ZN39_INTERNAL_9a6b11b6_4_k_cu_4a03a5ad_25034cuda3std3__45__cpo4cendE)
_ZN39_INTERNAL_9a6b11b6_4_k_cu_4a03a5ad_25034cuda3std3__45__cpo4cendE:
	.zero		1
	.type		_ZN39_INTERNAL_9a6b11b6_4_k_cu_4a03a5ad_25034cuda3std6ranges3__45__cpo4swapE,@object
	.size		_ZN39_INTERNAL_9a6b11b6_4_k_cu_4a03a5ad_25034cuda3std6ranges3__45__cpo4swapE,(.L_7 - _ZN39_INTERNAL_9a6b11b6_4_k_cu_4a03a5ad_25034cuda3std6ranges3__45__cpo4swapE)
_ZN39_INTERNAL_9a6b11b6_4_k_cu_4a03a5ad_25034cuda3std6ranges3__45__cpo4swapE:
	.zero		1
.L_7:


//--------------------- .nv.constant0._ZN7cutlass6KernelINS_4gemm6kernel15Rank2KUniversalINS1_11threadblock13MmaMultistageINS1_9GemmShapeILi32ELi32ELi16EEENS_9transform11threadblock28PredicatedTileAccessIteratorINS_11MatrixShapeILi32ELi16EEEdNS_6layout11ColumnMajorELi1ENS8_31PitchLinearWarpStripedThreadMapINS_16PitchLinearShapeILi32ELi16EEELi128ENSG_ILi16ELi2EEELi1EEENS_5ArrayIdLi1ELb1EEELb0ENSD_9NoPermuteEEENS9_25RegularTileAccessIteratorISC_dNSD_43ColumnMajorTensorOpMultiplicandCongruous64bELi1ESJ_Li8EEELNS_4arch14CacheOperation4KindE0ENSA_INSB_ILi16ELi32EEEdNSD_8RowMajorELi0ESJ_SL_Lb0ESM_EENSO_ISU_dNSD_40RowMajorTensorOpMultiplicandCongruous64bELi0ESJ_Li8EEELST_0EdSV_NS4_9MmaPolicyINS1_4warp11MmaTensorOpINS6_ILi16ELi16ELi16EEEdSP_dSX_dSV_NS10_17MmaTensorOpPolicyINSR_3MmaINS6_ILi8ELi8ELi4EEELi32EdSV_dSE_dSV_NSR_13OpMultiplyAddEEENSB_ILi1ELi1EEEEELi1ELb0EbEENSB_ILi0ELi0EEES1B_Li1EEELi3ELNS1_23SharedMemoryClearOptionE0EbEES1E_NS_8epilogue11threadblock8EpilogueIS7_S1A_Li1ENS1G_27PredicatedTileIteratorBlas3INS1G_26OutputTileOptimalThreadMapINS1G_15OutputTileShapeILi32ELi8ELi2ELi1ELi1EEENS1K_ILi1ELi2ELi1ELi1ELi2EEELi128ELi1ELi64EEEdLNS_8BlasModeE1EEENS1F_4warp24FragmentIteratorTensorOpIS12_S15_dNSK_IdLi2ELb1EEESV_EENS1Q_20TileIteratorTensorOpIS12_S15_dSV_EENS1G_18SharedLoadIteratorINS1N_18CompactedThreadMapEdLi8EEENS1F_6thread17LinearCombinationIdLi1EddLNS1Z_9ScaleType4KindE0ELNS_15FloatRoundStyleE2EdEENSB_ILi0ELi4EEELi1ELi1EEENS4_30GemmIdentityThreadblockSwizzleILi1EEELNS_8FillModeE2ELS1O_1EEEEEvNT_6ParamsE --------------------------
	.section	.nv.constant0._ZN7cutlass6KernelINS_4gemm6kernel15Rank2KUniversalINS1_11threadblock13MmaMultistageINS1_9GemmShapeILi32ELi32ELi16EEENS_9transform11threadblock28PredicatedTileAccessIteratorINS_11MatrixShapeILi32ELi16EEEdNS_6layout11ColumnMajorELi1ENS8_31PitchLinearWarpStripedThreadMapINS_16PitchLinearShapeILi32ELi16EEELi128ENSG_ILi16ELi2EEELi1EEENS_5ArrayIdLi1ELb1EEELb0ENSD_9NoPermuteEEENS9_25RegularTileAccessIteratorISC_dNSD_43ColumnMajorTensorOpMultiplicandCongruous64bELi1ESJ_Li8EEELNS_4arch14CacheOperation4KindE0ENSA_INSB_ILi16ELi32EEEdNSD_8RowMajorELi0ESJ_SL_Lb0ESM_EENSO_ISU_dNSD_40RowMajorTensorOpMultiplicandCongruous64bELi0ESJ_Li8EEELST_0EdSV_NS4_9MmaPolicyINS1_4warp11MmaTensorOpINS6_ILi16ELi16ELi16EEEdSP_dSX_dSV_NS10_17MmaTensorOpPolicyINSR_3MmaINS6_ILi8ELi8ELi4EEELi32EdSV_dSE_dSV_NSR_13OpMultiplyAddEEENSB_ILi1ELi1EEEEELi1ELb0EbEENSB_ILi0ELi0EEES1B_Li1EEELi3ELNS1_23SharedMemoryClearOptionE0EbEES1E_NS_8epilogue11threadblock8EpilogueIS7_S1A_Li1ENS1G_27PredicatedTileIteratorBlas3INS1G_26OutputTileOptimalThreadMapINS1G_15OutputTileShapeILi32ELi8ELi2ELi1ELi1EEENS1K_ILi1ELi2ELi1ELi1ELi2EEELi128ELi1ELi64EEEdLNS_8BlasModeE1EEENS1F_4warp24FragmentIteratorTensorOpIS12_S15_dNSK_IdLi2ELb1EEESV_EENS1Q_20TileIteratorTensorOpIS12_S15_dSV_EENS1G_18SharedLoadIteratorINS1N_18CompactedThreadMapEdLi8EEENS1F_6thread17LinearCombinationIdLi1EddLNS1Z_9ScaleType4KindE0ELNS_15FloatRoundStyleE2EdEENSB_ILi0ELi4EEELi1ELi1EEENS4_30GemmIdentityThreadblockSwizzleILi1EEELNS_8FillModeE2ELS1O_1EEEEEvNT_6ParamsE,"a",@progbits
	.sectionflags	@""
	.align	4
.nv.constant0._ZN7cutlass6KernelINS_4gemm6kernel15Rank2KUniversalINS1_11threadblock13MmaMultistageINS1_9GemmShapeILi32ELi32ELi16EEENS_9transform11threadblock28PredicatedTileAccessIteratorINS_11MatrixShapeILi32ELi16EEEdNS_6layout11ColumnMajorELi1ENS8_31PitchLinearWarpStripedThreadMapINS_16PitchLinearShapeILi32ELi16EEELi128ENSG_ILi16ELi2EEELi1EEENS_5ArrayIdLi1ELb1EEELb0ENSD_9NoPermuteEEENS9_25RegularTileAccessIteratorISC_dNSD_43ColumnMajorTensorOpMultiplicandCongruous64bELi1ESJ_Li8EEELNS_4arch14CacheOperation4KindE0ENSA_INSB_ILi16ELi32EEEdNSD_8RowMajorELi0ESJ_SL_Lb0ESM_EENSO_ISU_dNSD_40RowMajorTensorOpMultiplicandCongruous64bELi0ESJ_Li8EEELST_0EdSV_NS4_9MmaPolicyINS1_4warp11MmaTensorOpINS6_ILi16ELi16ELi16EEEdSP_dSX_dSV_NS10_17MmaTensorOpPolicyINSR_3MmaINS6_ILi8ELi8ELi4EEELi32EdSV_dSE_dSV_NSR_13OpMultiplyAddEEENSB_ILi1ELi1EEEEELi1ELb0EbEENSB_ILi0ELi0EEES1B_Li1EEELi3ELNS1_23SharedMemoryClearOptionE0EbEES1E_NS_8epilogue11threadblock8EpilogueIS7_S1A_Li1ENS1G_27PredicatedTileIteratorBlas3INS1G_26OutputTileOptimalThreadMapINS1G_15OutputTileShapeILi32ELi8ELi2ELi1ELi1EEENS1K_ILi1ELi2ELi1ELi1ELi2EEELi128ELi1ELi64EEEdLNS_8BlasModeE1EEENS1F_4warp24FragmentIteratorTensorOpIS12_S15_dNSK_IdLi2ELb1EEESV_EENS1Q_20TileIteratorTensorOpIS12_S15_dSV_EENS1G_18SharedLoadIteratorINS1N_18CompactedThreadMapEdLi8EEENS1F_6thread17LinearCombinationIdLi1EddLNS1Z_9ScaleType4KindE0ELNS_15FloatRoundStyleE2EdEENSB_ILi0ELi4EEELi1ELi1EEENS4_30GemmIdentityThreadblockSwizzleILi1EEELNS_8FillModeE2ELS1O_1EEEEEvNT_6ParamsE:
	.zero		1328


//--------------------- SYMBOLS --------------------------

	.type		.nv.reservedSmem.offset0,@object
	.size		.nv.reservedSmem.offset0,0x4
	.type		.nv.reservedSmem.cap,@object
	.size		.nv.reservedSmem.cap,0x4
